//
// Generated by NVIDIA NVVM Compiler
//
// Compiler Build ID: CL-36424714
// Cuda compilation tools, release 13.0, V13.0.88
// Based on NVVM 20.0.0
//

.version 9.0
.target sm_100
.address_size 64

	// .globl	_Z21kernelCountDependencyPiS_
.const .align 4 .b8 cuParams[8];
.extern .shared .align 16 .b8 sh_data[];

.visible .entry _Z21kernelCountDependencyPiS_(
	.param .u64 .ptr .align 1 _Z21kernelCountDependencyPiS__param_0,
	.param .u64 .ptr .align 1 _Z21kernelCountDependencyPiS__param_1
)
{
	.reg .pred 	%p<3>;
	.reg .b32 	%r<11>;
	.reg .b64 	%rd<9>;

	ld.param.u64 	%rd1, [_Z21kernelCountDependencyPiS__param_0];
	ld.param.u64 	%rd2, [_Z21kernelCountDependencyPiS__param_1];
	mov.u32 	%r3, %ctaid.x;
	mov.u32 	%r4, %ntid.x;
	mov.u32 	%r5, %tid.x;
	mad.lo.s32 	%r1, %r3, %r4, %r5;
	ld.const.u32 	%r2, [cuParams];
	setp.ge.s32 	%p1, %r1, %r2;
	@%p1 bra 	$L__BB0_2;
	cvta.to.global.u64 	%rd3, %rd2;
	cvta.to.global.u64 	%rd4, %rd1;
	ld.const.u32 	%r6, [cuParams+4];
	mad.lo.s32 	%r7, %r6, %r1, %r2;
	add.s32 	%r8, %r7, 1;
	mul.wide.s32 	%rd5, %r8, 4;
	add.s64 	%rd6, %rd3, %rd5;
	ld.global.u32 	%r9, [%rd6];
	setp.eq.s32 	%p2, %r9, 0;
	selp.u32 	%r10, 1, 0, %p2;
	mul.wide.s32 	%rd7, %r1, 4;
	add.s64 	%rd8, %rd4, %rd7;
	st.global.u32 	[%rd8], %r10;
$L__BB0_2:
	ret;

}
	// .globl	_Z9kernelXorPiS_i
.visible .entry _Z9kernelXorPiS_i(
	.param .u64 .ptr .align 1 _Z9kernelXorPiS_i_param_0,
	.param .u64 .ptr .align 1 _Z9kernelXorPiS_i_param_1,
	.param .u32 _Z9kernelXorPiS_i_param_2
)
{
	.reg .pred 	%p<2>;
	.reg .b32 	%r<9>;
	.reg .b64 	%rd<8>;

	ld.param.u64 	%rd1, [_Z9kernelXorPiS_i_param_0];
	ld.param.u64 	%rd2, [_Z9kernelXorPiS_i_param_1];
	ld.param.u32 	%r2, [_Z9kernelXorPiS_i_param_2];
	mov.u32 	%r3, %ctaid.x;
	mov.u32 	%r4, %ntid.x;
	mov.u32 	%r5, %tid.x;
	mad.lo.s32 	%r1, %r3, %r4, %r5;
	setp.ge.s32 	%p1, %r1, %r2;
	@%p1 bra 	$L__BB1_2;
	cvta.to.global.u64 	%rd3, %rd2;
	cvta.to.global.u64 	%rd4, %rd1;
	mul.wide.s32 	%rd5, %r1, 4;
	add.s64 	%rd6, %rd3, %rd5;
	ld.global.u32 	%r6, [%rd6];
	add.s64 	%rd7, %rd4, %rd5;
	ld.global.u32 	%r7, [%rd7];
	xor.b32  	%r8, %r7, %r6;
	st.global.u32 	[%rd7], %r8;
$L__BB1_2:
	ret;

}
	// .globl	_Z23kernelClearDependenciesPiS_i
.visible .entry _Z23kernelClearDependenciesPiS_i(
	.param .u64 .ptr .align 1 _Z23kernelClearDependenciesPiS_i_param_0,
	.param .u64 .ptr .align 1 _Z23kernelClearDependenciesPiS_i_param_1,
	.param .u32 _Z23kernelClearDependenciesPiS_i_param_2
)
{
	.reg .pred 	%p<2>;
	.reg .b32 	%r<15>;
	.reg .b64 	%rd<9>;

	ld.param.u64 	%rd1, [_Z23kernelClearDependenciesPiS_i_param_0];
	ld.param.u64 	%rd2, [_Z23kernelClearDependenciesPiS_i_param_1];
	ld.param.u32 	%r3, [_Z23kernelClearDependenciesPiS_i_param_2];
	mov.u32 	%r4, %ctaid.x;
	mov.u32 	%r5, %ntid.x;
	mov.u32 	%r6, %tid.x;
	mad.lo.s32 	%r1, %r4, %r5, %r6;
	ld.const.u32 	%r2, [cuParams];
	mul.lo.s32 	%r7, %r2, %r3;
	setp.ge.s32 	%p1, %r1, %r7;
	@%p1 bra 	$L__BB2_2;
	cvta.to.global.u64 	%rd3, %rd2;
	cvta.to.global.u64 	%rd4, %rd1;
	div.s32 	%r8, %r1, %r2;
	mul.lo.s32 	%r9, %r8, %r2;
	sub.s32 	%r10, %r1, %r9;
	mul.wide.s32 	%rd5, %r8, 4;
	add.s64 	%rd6, %rd3, %rd5;
	ld.global.u32 	%r11, [%rd6];
	ld.const.u32 	%r12, [cuParams+4];
	mad.lo.s32 	%r13, %r12, %r10, %r11;
	mul.wide.s32 	%rd7, %r13, 4;
	add.s64 	%rd8, %rd4, %rd7;
	mov.b32 	%r14, 0;
	st.global.u32 	[%rd8], %r14;
$L__BB2_2:
	ret;

}
	// .globl	_Z14upsweep_kernelPiiii
.visible .entry _Z14upsweep_kernelPiiii(
	.param .u64 .ptr .align 1 _Z14upsweep_kernelPiiii_param_0,
	.param .u32 _Z14upsweep_kernelPiiii_param_1,
	.param .u32 _Z14upsweep_kernelPiiii_param_2,
	.param .u32 _Z14upsweep_kernelPiiii_param_3
)
{
	.reg .pred 	%p<4>;
	.reg .b32 	%r<32>;
	.reg .b64 	%rd<7>;

	ld.param.u64 	%rd3, [_Z14upsweep_kernelPiiii_param_0];
	ld.param.u32 	%r8, [_Z14upsweep_kernelPiiii_param_2];
	ld.param.u32 	%r9, [_Z14upsweep_kernelPiiii_param_3];
	cvta.to.global.u64 	%rd4, %rd3;
	mov.u32 	%r10, %ctaid.x;
	mov.u32 	%r11, %ntid.x;
	mov.u32 	%r12, %tid.x;
	mad.lo.s32 	%r1, %r10, %r11, %r12;
	mad.lo.s32 	%r13, %r8, %r1, %r8;
	shl.b32 	%r14, %r13, 1;
	add.s32 	%r15, %r14, -1;
	shl.b32 	%r2, %r12, 1;
	sub.s32 	%r16, %r15, %r8;
	mul.wide.u32 	%rd5, %r16, 4;
	add.s64 	%rd1, %rd4, %rd5;
	ld.global.u32 	%r17, [%rd1];
	shl.b32 	%r18, %r12, 3;
	mov.u32 	%r19, sh_data;
	add.s32 	%r3, %r19, %r18;
	mul.wide.u32 	%rd6, %r15, 4;
	add.s64 	%rd2, %rd4, %rd6;
	ld.global.u32 	%r20, [%rd2];
	st.shared.v2.u32 	[%r3], {%r17, %r20};
	bar.sync 	0;
	setp.ge.s32 	%p1, %r8, %r9;
	@%p1 bra 	$L__BB3_5;
	add.s32 	%r4, %r1, 1;
	mov.u32 	%r31, %r8;
$L__BB3_2:
	div.s32 	%r6, %r31, %r8;
	rem.u32 	%r21, %r4, %r6;
	setp.ne.s32 	%p2, %r21, 0;
	@%p2 bra 	$L__BB3_4;
	sub.s32 	%r22, %r2, %r6;
	shl.b32 	%r23, %r22, 2;
	add.s32 	%r25, %r19, %r23;
	ld.shared.u32 	%r26, [%r25+4];
	ld.shared.u32 	%r27, [%r3+4];
	add.s32 	%r28, %r27, %r26;
	st.shared.u32 	[%r3+4], %r28;
$L__BB3_4:
	bar.sync 	0;
	shl.b32 	%r31, %r31, 1;
	setp.lt.s32 	%p3, %r31, %r9;
	@%p3 bra 	$L__BB3_2;
$L__BB3_5:
	ld.shared.v2.u32 	{%r29, %r30}, [%r3];
	st.global.u32 	[%rd1], %r29;
	st.global.u32 	[%rd2], %r30;
	ret;

}
	// .globl	_Z16downsweep_kernelPiiii
.visible .entry _Z16downsweep_kernelPiiii(
	.param .u64 .ptr .align 1 _Z16downsweep_kernelPiiii_param_0,
	.param .u32 _Z16downsweep_kernelPiiii_param_1,
	.param .u32 _Z16downsweep_kernelPiiii_param_2,
	.param .u32 _Z16downsweep_kernelPiiii_param_3
)
{
	.reg .pred 	%p<4>;
	.reg .b32 	%r<32>;
	.reg .b64 	%rd<7>;

	ld.param.u64 	%rd3, [_Z16downsweep_kernelPiiii_param_0];
	ld.param.u32 	%r8, [_Z16downsweep_kernelPiiii_param_2];
	ld.param.u32 	%r9, [_Z16downsweep_kernelPiiii_param_3];
	cvta.to.global.u64 	%rd4, %rd3;
	mov.u32 	%r10, %ctaid.x;
	mov.u32 	%r11, %ntid.x;
	mov.u32 	%r12, %tid.x;
	mad.lo.s32 	%r1, %r10, %r11, %r12;
	mad.lo.s32 	%r13, %r9, %r1, %r9;
	shl.b32 	%r14, %r13, 1;
	add.s32 	%r15, %r14, -1;
	shl.b32 	%r2, %r12, 1;
	sub.s32 	%r16, %r15, %r9;
	mul.wide.u32 	%rd5, %r16, 4;
	add.s64 	%rd1, %rd4, %rd5;
	ld.global.u32 	%r17, [%rd1];
	shl.b32 	%r18, %r12, 3;
	mov.u32 	%r19, sh_data;
	add.s32 	%r3, %r19, %r18;
	mul.wide.u32 	%rd6, %r15, 4;
	add.s64 	%rd2, %rd4, %rd6;
	ld.global.u32 	%r20, [%rd2];
	st.shared.v2.u32 	[%r3], {%r17, %r20};
	bar.sync 	0;
	div.s32 	%r31, %r8, %r9;
	setp.lt.s32 	%p1, %r31, 2;
	@%p1 bra 	$L__BB4_5;
	add.s32 	%r5, %r1, 1;
$L__BB4_2:
	shr.u32 	%r7, %r31, 1;
	rem.u32 	%r21, %r5, %r7;
	setp.ne.s32 	%p2, %r21, 0;
	@%p2 bra 	$L__BB4_4;
	sub.s32 	%r22, %r2, %r7;
	shl.b32 	%r23, %r22, 2;
	add.s32 	%r25, %r19, %r23;
	ld.shared.u32 	%r26, [%r25+4];
	ld.shared.u32 	%r27, [%r3+4];
	st.shared.u32 	[%r25+4], %r27;
	add.s32 	%r28, %r27, %r26;
	st.shared.u32 	[%r3+4], %r28;
$L__BB4_4:
	bar.sync 	0;
	setp.gt.u32 	%p3, %r31, 3;
	mov.u32 	%r31, %r7;
	@%p3 bra 	$L__BB4_2;
$L__BB4_5:
	ld.shared.v2.u32 	{%r29, %r30}, [%r3];
	st.global.u32 	[%rd1], %r29;
	st.global.u32 	[%rd2], %r30;
	ret;

}
	// .globl	_Z17kernel_set_outputPiS_i
.visible .entry _Z17kernel_set_outputPiS_i(
	.param .u64 .ptr .align 1 _Z17kernel_set_outputPiS_i_param_0,
	.param .u64 .ptr .align 1 _Z17kernel_set_outputPiS_i_param_1,
	.param .u32 _Z17kernel_set_outputPiS_i_param_2
)
{
	.reg .pred 	%p<3>;
	.reg .b32 	%r<9>;
	.reg .b64 	%rd<9>;

	ld.param.u64 	%rd1, [_Z17kernel_set_outputPiS_i_param_0];
	ld.param.u64 	%rd2, [_Z17kernel_set_outputPiS_i_param_1];
	ld.param.u32 	%r3, [_Z17kernel_set_outputPiS_i_param_2];
	mov.u32 	%r4, %ctaid.x;
	mov.u32 	%r5, %ntid.x;
	mov.u32 	%r6, %tid.x;
	mad.lo.s32 	%r1, %r4, %r5, %r6;
	add.s32 	%r7, %r3, -1;
	setp.ge.s32 	%p1, %r1, %r7;
	@%p1 bra 	$L__BB5_3;
	cvta.to.global.u64 	%rd3, %rd2;
	mul.wide.s32 	%rd4, %r1, 4;
	add.s64 	%rd5, %rd3, %rd4;
	ld.global.u32 	%r2, [%rd5];
	ld.global.u32 	%r8, [%rd5+4];
	setp.eq.s32 	%p2, %r2, %r8;
	@%p2 bra 	$L__BB5_3;
	cvta.to.global.u64 	%rd6, %rd1;
	mul.wide.s32 	%rd7, %r2, 4;
	add.s64 	%rd8, %rd6, %rd7;
	st.global.u32 	[%rd8], %r1;
$L__BB5_3:
	ret;

}


// ===== COMPILED SASS (sm_100) =====

	.target	sm_100

	.elftype	@"ET_EXEC"


//--------------------- .note.nv.tkinfo           --------------------------
	.section	.note.nv.tkinfo,"",@"SHT_NOTE"
	.sectionflags	@"SHF_NOTE_NV_TKINFO"
	.tkinfo
        /*0018*/ 	.word	0x00000002
        /*0030*/ 	.string	""
        /*0030*/ 	.string	"ptxas"
        /*0030*/ 	.string	"Cuda compilation tools, release 13.0, V13.0.88"
        /*0030*/ 	.string	"Build cuda_13.0.r13.0/compiler.36424714_0"
        /*0030*/ 	.string	"-arch sm_100 -m 64 "



//--------------------- .note.nv.cuinfo           --------------------------
	.section	.note.nv.cuinfo,"",@"SHT_NOTE"
	.sectionflags	@"SHF_NOTE_NV_CUINFO"
        /*0018*/ 	.short	0x0002
        /*001a*/ 	.short	0x0064
        /*001c*/ 	.short	0x0082
	.zero		2


//--------------------- .nv.info                  --------------------------
	.section	.nv.info,"",@"SHT_CUDA_INFO"
	.align	4


	//----- nvinfo : EIATTR_REGCOUNT
	.align		4
        /*0000*/ 	.byte	0x04, 0x2f
        /*0002*/ 	.short	(.L_2 - .L_1)
	.align		4
.L_1:
        /*0004*/ 	.word	index@(_Z21kernelCountDependencyPiS_)
        /*0008*/ 	.word	0x0000000a


	//----- nvinfo : EIATTR_FRAME_SIZE
	.align		4
.L_2:
        /*000c*/ 	.byte	0x04, 0x11
        /*000e*/ 	.short	(.L_4 - .L_3)
	.align		4
.L_3:
        /*0010*/ 	.word	index@(_Z21kernelCountDependencyPiS_)
        /*0014*/ 	.word	0x00000000


	//----- nvinfo : EIATTR_REGCOUNT
	.align		4
.L_4:
        /*0018*/ 	.byte	0x04, 0x2f
        /*001a*/ 	.short	(.L_6 - .L_5)
	.align		4
.L_5:
        /*001c*/ 	.word	index@(_Z9kernelXorPiS_i)
        /*0020*/ 	.word	0x0000000a


	//----- nvinfo : EIATTR_FRAME_SIZE
	.align		4
.L_6:
        /*0024*/ 	.byte	0x04, 0x11
        /*0026*/ 	.short	(.L_8 - .L_7)
	.align		4
.L_7:
        /*0028*/ 	.word	index@(_Z9kernelXorPiS_i)
        /*002c*/ 	.word	0x00000000


	//----- nvinfo : EIATTR_REGCOUNT
	.align		4
.L_8:
        /*0030*/ 	.byte	0x04, 0x2f
        /*0032*/ 	.short	(.L_10 - .L_9)
	.align		4
.L_9:
        /*0034*/ 	.word	index@(_Z23kernelClearDependenciesPiS_i)
        /*0038*/ 	.word	0x0000000c


	//----- nvinfo : EIATTR_FRAME_SIZE
	.align		4
.L_10:
        /*003c*/ 	.byte	0x04, 0x11
        /*003e*/ 	.short	(.L_12 - .L_11)
	.align		4
.L_11:
        /*0040*/ 	.word	index@(_Z23kernelClearDependenciesPiS_i)
        /*0044*/ 	.word	0x00000000


	//----- nvinfo : EIATTR_REGCOUNT
	.align		4
.L_12:
        /*0048*/ 	.byte	0x04, 0x2f
        /*004a*/ 	.short	(.L_14 - .L_13)
	.align		4
.L_13:
        /*004c*/ 	.word	index@(_Z14upsweep_kernelPiiii)
        /*0050*/ 	.word	0x00000013


	//----- nvinfo : EIATTR_FRAME_SIZE
	.align		4
.L_14:
        /*0054*/ 	.byte	0x04, 0x11
        /*0056*/ 	.short	(.L_16 - .L_15)
	.align		4
.L_15:
        /*0058*/ 	.word	index@(_Z14upsweep_kernelPiiii)
        /*005c*/ 	.word	0x00000000


	//----- nvinfo : EIATTR_REGCOUNT
	.align		4
.L_16:
        /*0060*/ 	.byte	0x04, 0x2f
        /*0062*/ 	.short	(.L_18 - .L_17)
	.align		4
.L_17:
        /*0064*/ 	.word	index@(_Z16downsweep_kernelPiiii)
        /*0068*/ 	.word	0x00000013


	//----- nvinfo : EIATTR_FRAME_SIZE
	.align		4
.L_18:
        /*006c*/ 	.byte	0x04, 0x11
        /*006e*/ 	.short	(.L_20 - .L_19)
	.align		4
.L_19:
        /*0070*/ 	.word	index@(_Z16downsweep_kernelPiiii)
        /*0074*/ 	.word	0x00000000


	//----- nvinfo : EIATTR_REGCOUNT
	.align		4
.L_20:
        /*0078*/ 	.byte	0x04, 0x2f
        /*007a*/ 	.short	(.L_22 - .L_21)
	.align		4
.L_21:
        /*007c*/ 	.word	index@(_Z17kernel_set_outputPiS_i)
        /*0080*/ 	.word	0x0000000a


	//----- nvinfo : EIATTR_FRAME_SIZE
	.align		4
.L_22:
        /*0084*/ 	.byte	0x04, 0x11
        /*0086*/ 	.short	(.L_24 - .L_23)
	.align		4
.L_23:
        /*0088*/ 	.word	index@(_Z17kernel_set_outputPiS_i)
        /*008c*/ 	.word	0x00000000


	//----- nvinfo : EIATTR_MIN_STACK_SIZE
	.align		4
.L_24:
        /*0090*/ 	.byte	0x04, 0x12
        /*0092*/ 	.short	(.L_26 - .L_25)
	.align		4
.L_25:
        /*0094*/ 	.word	index@(_Z17kernel_set_outputPiS_i)
        /*0098*/ 	.word	0x00000000


	//----- nvinfo : EIATTR_MIN_STACK_SIZE
	.align		4
.L_26:
        /*009c*/ 	.byte	0x04, 0x12
        /*009e*/ 	.short	(.L_28 - .L_27)
	.align		4
.L_27:
        /*00a0*/ 	.word	index@(_Z16downsweep_kernelPiiii)
        /*00a4*/ 	.word	0x00000000


	//----- nvinfo : EIATTR_MIN_STACK_SIZE
	.align		4
.L_28:
        /*00a8*/ 	.byte	0x04, 0x12
        /*00aa*/ 	.short	(.L_30 - .L_29)
	.align		4
.L_29:
        /*00ac*/ 	.word	index@(_Z14upsweep_kernelPiiii)
        /*00b0*/ 	.word	0x00000000


	//----- nvinfo : EIATTR_MIN_STACK_SIZE
	.align		4
.L_30:
        /*00b4*/ 	.byte	0x04, 0x12
        /*00b6*/ 	.short	(.L_32 - .L_31)
	.align		4
.L_31:
        /*00b8*/ 	.word	index@(_Z23kernelClearDependenciesPiS_i)
        /*00bc*/ 	.word	0x00000000


	//----- nvinfo : EIATTR_MIN_STACK_SIZE
	.align		4
.L_32:
        /*00c0*/ 	.byte	0x04, 0x12
        /*00c2*/ 	.short	(.L_34 - .L_33)
	.align		4
.L_33:
        /*00c4*/ 	.word	index@(_Z9kernelXorPiS_i)
        /*00c8*/ 	.word	0x00000000


	//----- nvinfo : EIATTR_MIN_STACK_SIZE
	.align		4
.L_34:
        /*00cc*/ 	.byte	0x04, 0x12
        /*00ce*/ 	.short	(.L_36 - .L_35)
	.align		4
.L_35:
        /*00d0*/ 	.word	index@(_Z21kernelCountDependencyPiS_)
        /*00d4*/ 	.word	0x00000000
.L_36:


//--------------------- .nv.compat                --------------------------
	.section	.nv.compat,"",@"SHT_CUDA_COMPAT_INFO"
	.align	4
        /*0000*/ 	.byte	0x02, 0x09, 0x00, 0x00, 0x02, 0x02, 0x01, 0x00, 0x02, 0x05, 0x05, 0x00, 0x03, 0x07, 0x01, 0x01
        /*0010*/ 	.byte	0x02, 0x03, 0x00, 0x00, 0x02, 0x06, 0x01, 0x00, 0x04, 0x0b, 0x08, 0x00, 0x09, 0x00, 0x00, 0x00
        /*0020*/ 	.byte	0x00, 0x00, 0x00, 0x00


//--------------------- .nv.info._Z17kernel_set_outputPiS_i --------------------------
	.section	.nv.info._Z17kernel_set_outputPiS_i,"",@"SHT_CUDA_INFO"
	.sectionflags	@""
	.align	4


	//----- nvinfo : EIATTR_CUDA_API_VERSION
	.align		4
        /*0000*/ 	.byte	0x04, 0x37
        /*0002*/ 	.short	(.L_38 - .L_37)
.L_37:
        /*0004*/ 	.word	0x00000082


	//----- nvinfo : EIATTR_KPARAM_INFO
	.align		4
.L_38:
        /*0008*/ 	.byte	0x04, 0x17
        /*000a*/ 	.short	(.L_40 - .L_39)
.L_39:
        /*000c*/ 	.word	0x00000000
        /*0010*/ 	.short	0x0002
        /*0012*/ 	.short	0x0010
        /*0014*/ 	.byte	0x00, 0xf0, 0x11, 0x00


	//----- nvinfo : EIATTR_KPARAM_INFO
	.align		4
.L_40:
        /*0018*/ 	.byte	0x04, 0x17
        /*001a*/ 	.short	(.L_42 - .L_41)
.L_41:
        /*001c*/ 	.word	0x00000000
        /*0020*/ 	.short	0x0001
        /*0022*/ 	.short	0x0008
        /*0024*/ 	.byte	0x00, 0xf5, 0x21, 0x00


	//----- nvinfo : EIATTR_KPARAM_INFO
	.align		4
.L_42:
        /*0028*/ 	.byte	0x04, 0x17
        /*002a*/ 	.short	(.L_44 - .L_43)
.L_43:
        /*002c*/ 	.word	0x00000000
        /*0030*/ 	.short	0x0000
        /*0032*/ 	.short	0x0000
        /*0034*/ 	.byte	0x00, 0xf5, 0x21, 0x00


	//----- nvinfo : EIATTR_SPARSE_MMA_MASK
	.align		4
.L_44:
        /*0038*/ 	.byte	0x03, 0x50
        /*003a*/ 	.short	0x0000


	//----- nvinfo : EIATTR_MAXREG_COUNT
	.align		4
        /*003c*/ 	.byte	0x03, 0x1b
        /*003e*/ 	.short	0x00ff


	//----- nvinfo : EIATTR_MERCURY_ISA_VERSION
	.align		4
        /*0040*/ 	.byte	0x03, 0x5f
        /*0042*/ 	.short	0x0101


	//----- nvinfo : EIATTR_VRC_CTA_INIT_COUNT
	.align		4
        /*0044*/ 	.byte	0x02, 0x4a
	.zero		1
	.zero		1


	//----- nvinfo : EIATTR_EXIT_INSTR_OFFSETS
	.align		4
        /*0048*/ 	.byte	0x04, 0x1c
        /*004a*/ 	.short	(.L_46 - .L_45)


	//   ....[0]....
.L_45:
        /*004c*/ 	.word	0x00000080


	//   ....[1]....
        /*0050*/ 	.word	0x000000f0


	//   ....[2]....
        /*0054*/ 	.word	0x00000130


	//----- nvinfo : EIATTR_CBANK_PARAM_SIZE
	.align		4
.L_46:
        /*0058*/ 	.byte	0x03, 0x19
        /*005a*/ 	.short	0x0014


	//----- nvinfo : EIATTR_PARAM_CBANK
	.align		4
        /*005c*/ 	.byte	0x04, 0x0a
        /*005e*/ 	.short	(.L_48 - .L_47)
	.align		4
.L_47:
        /*0060*/ 	.word	index@(.nv.constant0._Z17kernel_set_outputPiS_i)
        /*0064*/ 	.short	0x0380
        /*0066*/ 	.short	0x0014


	//----- nvinfo : EIATTR_SW_WAR
	.align		4
.L_48:
        /*0068*/ 	.byte	0x04, 0x36
        /*006a*/ 	.short	(.L_50 - .L_49)
.L_49:
        /*006c*/ 	.word	0x00000008
.L_50:


//--------------------- .nv.info._Z16downsweep_kernelPiiii --------------------------
	.section	.nv.info._Z16downsweep_kernelPiiii,"",@"SHT_CUDA_INFO"
	.sectionflags	@""
	.align	4


	//----- nvinfo : EIATTR_CUDA_API_VERSION
	.align		4
        /*0000*/ 	.byte	0x04, 0x37
        /*0002*/ 	.short	(.L_52 - .L_51)
.L_51:
        /*0004*/ 	.word	0x00000082


	//----- nvinfo : EIATTR_KPARAM_INFO
	.align		4
.L_52:
        /*0008*/ 	.byte	0x04, 0x17
        /*000a*/ 	.short	(.L_54 - .L_53)
.L_53:
        /*000c*/ 	.word	0x00000000
        /*0010*/ 	.short	0x0003
        /*0012*/ 	.short	0x0010
        /*0014*/ 	.byte	0x00, 0xf0, 0x11, 0x00


	//----- nvinfo : EIATTR_KPARAM_INFO
	.align		4
.L_54:
        /*0018*/ 	.byte	0x04, 0x17
        /*001a*/ 	.short	(.L_56 - .L_55)
.L_55:
        /*001c*/ 	.word	0x00000000
        /*0020*/ 	.short	0x0002
        /*0022*/ 	.short	0x000c
        /*0024*/ 	.byte	0x00, 0xf0, 0x11, 0x00


	//----- nvinfo : EIATTR_KPARAM_INFO
	.align		4
.L_56:
        /*0028*/ 	.byte	0x04, 0x17
        /*002a*/ 	.short	(.L_58 - .L_57)
.L_57:
        /*002c*/ 	.word	0x00000000
        /*0030*/ 	.short	0x0001
        /*0032*/ 	.short	0x0008
        /*0034*/ 	.byte	0x00, 0xf0, 0x11, 0x00


	//----- nvinfo : EIATTR_KPARAM_INFO
	.align		4
.L_58:
        /*0038*/ 	.byte	0x04, 0x17
        /*003a*/ 	.short	(.L_60 - .L_59)
.L_59:
        /*003c*/ 	.word	0x00000000
        /*0040*/ 	.short	0x0000
        /*0042*/ 	.short	0x0000
        /*0044*/ 	.byte	0x00, 0xf5, 0x21, 0x00


	//----- nvinfo : EIATTR_SPARSE_MMA_MASK
	.align		4
.L_60:
        /*0048*/ 	.byte	0x03, 0x50
        /*004a*/ 	.short	0x0000


	//----- nvinfo : EIATTR_MAXREG_COUNT
	.align		4
        /*004c*/ 	.byte	0x03, 0x1b
        /*004e*/ 	.short	0x00ff


	//----- nvinfo : EIATTR_NUM_BARRIERS
	.align		4
        /*0050*/ 	.byte	0x02, 0x4c
        /*0052*/ 	.byte	0x01
	.zero		1


	//----- nvinfo : EIATTR_MERCURY_ISA_VERSION
	.align		4
        /*0054*/ 	.byte	0x03, 0x5f
        /*0056*/ 	.short	0x0101


	//----- nvinfo : EIATTR_VRC_CTA_INIT_COUNT
	.align		4
        /*0058*/ 	.byte	0x02, 0x4a
	.zero		1
	.zero		1


	//----- nvinfo : EIATTR_EXIT_INSTR_OFFSETS
	.align		4
        /*005c*/ 	.byte	0x04, 0x1c
        /*005e*/ 	.short	(.L_62 - .L_61)


	//   ....[0]....
.L_61:
        /*0060*/ 	.word	0x00000510


	//----- nvinfo : EIATTR_CBANK_PARAM_SIZE
	.align		4
.L_62:
        /*0064*/ 	.byte	0x03, 0x19
        /*0066*/ 	.short	0x0014


	//----- nvinfo : EIATTR_PARAM_CBANK
	.align		4
        /*0068*/ 	.byte	0x04, 0x0a
        /*006a*/ 	.short	(.L_64 - .L_63)
	.align		4
.L_63:
        /*006c*/ 	.word	index@(.nv.constant0._Z16downsweep_kernelPiiii)
        /*0070*/ 	.short	0x0380
        /*0072*/ 	.short	0x0014


	//----- nvinfo : EIATTR_SW_WAR
	.align		4
.L_64:
        /*0074*/ 	.byte	0x04, 0x36
        /*0076*/ 	.short	(.L_66 - .L_65)
.L_65:
        /*0078*/ 	.word	0x00000008
.L_66:


//--------------------- .nv.info._Z14upsweep_kernelPiiii --------------------------
	.section	.nv.info._Z14upsweep_kernelPiiii,"",@"SHT_CUDA_INFO"
	.sectionflags	@""
	.align	4


	//----- nvinfo : EIATTR_CUDA_API_VERSION
	.align		4
        /*0000*/ 	.byte	0x04, 0x37
        /*0002*/ 	.short	(.L_68 - .L_67)
.L_67:
        /*0004*/ 	.word	0x00000082


	//----- nvinfo : EIATTR_KPARAM_INFO
	.align		4
.L_68:
        /*0008*/ 	.byte	0x04, 0x17
        /*000a*/ 	.short	(.L_70 - .L_69)
.L_69:
        /*000c*/ 	.word	0x00000000
        /*0010*/ 	.short	0x0003
        /*0012*/ 	.short	0x0010
        /*0014*/ 	.byte	0x00, 0xf0, 0x11, 0x00


	//----- nvinfo : EIATTR_KPARAM_INFO
	.align		4
.L_70:
        /*0018*/ 	.byte	0x04, 0x17
        /*001a*/ 	.short	(.L_72 - .L_71)
.L_71:
        /*001c*/ 	.word	0x00000000
        /*0020*/ 	.short	0x0002
        /*0022*/ 	.short	0x000c
        /*0024*/ 	.byte	0x00, 0xf0, 0x11, 0x00


	//----- nvinfo : EIATTR_KPARAM_INFO
	.align		4
.L_72:
        /*0028*/ 	.byte	0x04, 0x17
        /*002a*/ 	.short	(.L_74 - .L_73)
.L_73:
        /*002c*/ 	.word	0x00000000
        /*0030*/ 	.short	0x0001
        /*0032*/ 	.short	0x0008
        /*0034*/ 	.byte	0x00, 0xf0, 0x11, 0x00


	//----- nvinfo : EIATTR_KPARAM_INFO
	.align		4
.L_74:
        /*0038*/ 	.byte	0x04, 0x17
        /*003a*/ 	.short	(.L_76 - .L_75)
.L_75:
        /*003c*/ 	.word	0x00000000
        /*0040*/ 	.short	0x0000
        /*0042*/ 	.short	0x0000
        /*0044*/ 	.byte	0x00, 0xf5, 0x21, 0x00


	//----- nvinfo : EIATTR_SPARSE_MMA_MASK
	.align		4
.L_76:
        /*0048*/ 	.byte	0x03, 0x50
        /*004a*/ 	.short	0x0000


	//----- nvinfo : EIATTR_MAXREG_COUNT
	.align		4
        /*004c*/ 	.byte	0x03, 0x1b
        /*004e*/ 	.short	0x00ff


	//----- nvinfo : EIATTR_NUM_BARRIERS
	.align		4
        /*0050*/ 	.byte	0x02, 0x4c
        /*0052*/ 	.byte	0x01
	.zero		1


	//----- nvinfo : EIATTR_MERCURY_ISA_VERSION
	.align		4
        /*0054*/ 	.byte	0x03, 0x5f
        /*0056*/ 	.short	0x0101


	//----- nvinfo : EIATTR_VRC_CTA_INIT_COUNT
	.align		4
        /*0058*/ 	.byte	0x02, 0x4a
	.zero		1
	.zero		1


	//----- nvinfo : EIATTR_EXIT_INSTR_OFFSETS
	.align		4
        /*005c*/ 	.byte	0x04, 0x1c
        /*005e*/ 	.short	(.L_78 - .L_77)


	//   ....[0]....
.L_77:
        /*0060*/ 	.word	0x00000550


	//----- nvinfo : EIATTR_CBANK_PARAM_SIZE
	.align		4
.L_78:
        /*0064*/ 	.byte	0x03, 0x19
        /*0066*/ 	.short	0x0014


	//----- nvinfo : EIATTR_PARAM_CBANK
	.align		4
        /*0068*/ 	.byte	0x04, 0x0a
        /*006a*/ 	.short	(.L_80 - .L_79)
	.align		4
.L_79:
        /*006c*/ 	.word	index@(.nv.constant0._Z14upsweep_kernelPiiii)
        /*0070*/ 	.short	0x0380
        /*0072*/ 	.short	0x0014


	//----- nvinfo : EIATTR_SW_WAR
	.align		4
.L_80:
        /*0074*/ 	.byte	0x04, 0x36
        /*0076*/ 	.short	(.L_82 - .L_81)
.L_81:
        /*0078*/ 	.word	0x00000008
.L_82:


//--------------------- .nv.info._Z23kernelClearDependenciesPiS_i --------------------------
	.section	.nv.info._Z23kernelClearDependenciesPiS_i,"",@"SHT_CUDA_INFO"
	.sectionflags	@""
	.align	4


	//----- nvinfo : EIATTR_CUDA_API_VERSION
	.align		4
        /*0000*/ 	.byte	0x04, 0x37
        /*0002*/ 	.short	(.L_84 - .L_83)
.L_83:
        /*0004*/ 	.word	0x00000082


	//----- nvinfo : EIATTR_KPARAM_INFO
	.align		4
.L_84:
        /*0008*/ 	.byte	0x04, 0x17
        /*000a*/ 	.short	(.L_86 - .L_85)
.L_85:
        /*000c*/ 	.word	0x00000000
        /*0010*/ 	.short	0x0002
        /*0012*/ 	.short	0x0010
        /*0014*/ 	.byte	0x00, 0xf0, 0x11, 0x00


	//----- nvinfo : EIATTR_KPARAM_INFO
	.align		4
.L_86:
        /*0018*/ 	.byte	0x04, 0x17
        /*001a*/ 	.short	(.L_88 - .L_87)
.L_87:
        /*001c*/ 	.word	0x00000000
        /*0020*/ 	.short	0x0001
        /*0022*/ 	.short	0x0008
        /*0024*/ 	.byte	0x00, 0xf5, 0x21, 0x00


	//----- nvinfo : EIATTR_KPARAM_INFO
	.align		4
.L_88:
        /*0028*/ 	.byte	0x04, 0x17
        /*002a*/ 	.short	(.L_90 - .L_89)
.L_89:
        /*002c*/ 	.word	0x00000000
        /*0030*/ 	.short	0x0000
        /*0032*/ 	.short	0x0000
        /*0034*/ 	.byte	0x00, 0xf5, 0x21, 0x00


	//----- nvinfo : EIATTR_SPARSE_MMA_MASK
	.align		4
.L_90:
        /*0038*/ 	.byte	0x03, 0x50
        /*003a*/ 	.short	0x0000


	//----- nvinfo : EIATTR_MAXREG_COUNT
	.align		4
        /*003c*/ 	.byte	0x03, 0x1b
        /*003e*/ 	.short	0x00ff


	//----- nvinfo : EIATTR_MERCURY_ISA_VERSION
	.align		4
        /*0040*/ 	.byte	0x03, 0x5f
        /*0042*/ 	.short	0x0101


	//----- nvinfo : EIATTR_VRC_CTA_INIT_COUNT
	.align		4
        /*0044*/ 	.byte	0x02, 0x4a
	.zero		1
	.zero		1


	//----- nvinfo : EIATTR_EXIT_INSTR_OFFSETS
	.align		4
        /*0048*/ 	.byte	0x04, 0x1c
        /*004a*/ 	.short	(.L_92 - .L_91)


	//   ....[0]....
.L_91:
        /*004c*/ 	.word	0x00000090


	//   ....[1]....
        /*0050*/ 	.word	0x000002d0


	//----- nvinfo : EIATTR_CBANK_PARAM_SIZE
	.align		4
.L_92:
        /*0054*/ 	.byte	0x03, 0x19
        /*0056*/ 	.short	0x0014


	//----- nvinfo : EIATTR_PARAM_CBANK
	.align		4
        /*0058*/ 	.byte	0x04, 0x0a
        /*005a*/ 	.short	(.L_94 - .L_93)
	.align		4
.L_93:
        /*005c*/ 	.word	index@(.nv.constant0._Z23kernelClearDependenciesPiS_i)
        /*0060*/ 	.short	0x0380
        /*0062*/ 	.short	0x0014


	//----- nvinfo : EIATTR_SW_WAR
	.align		4
.L_94:
        /*0064*/ 	.byte	0x04, 0x36
        /*0066*/ 	.short	(.L_96 - .L_95)
.L_95:
        /*0068*/ 	.word	0x00000008
.L_96:


//--------------------- .nv.info._Z9kernelXorPiS_i --------------------------
	.section	.nv.info._Z9kernelXorPiS_i,"",@"SHT_CUDA_INFO"
	.sectionflags	@""
	.align	4


	//----- nvinfo : EIATTR_CUDA_API_VERSION
	.align		4
        /*0000*/ 	.byte	0x04, 0x37
        /*0002*/ 	.short	(.L_98 - .L_97)
.L_97:
        /*0004*/ 	.word	0x00000082


	//----- nvinfo : EIATTR_KPARAM_INFO
	.align		4
.L_98:
        /*0008*/ 	.byte	0x04, 0x17
        /*000a*/ 	.short	(.L_100 - .L_99)
.L_99:
        /*000c*/ 	.word	0x00000000
        /*0010*/ 	.short	0x0002
        /*0012*/ 	.short	0x0010
        /*0014*/ 	.byte	0x00, 0xf0, 0x11, 0x00


	//----- nvinfo : EIATTR_KPARAM_INFO
	.align		4
.L_100:
        /*0018*/ 	.byte	0x04, 0x17
        /*001a*/ 	.short	(.L_102 - .L_101)
.L_101:
        /*001c*/ 	.word	0x00000000
        /*0020*/ 	.short	0x0001
        /*0022*/ 	.short	0x0008
        /*0024*/ 	.byte	0x00, 0xf5, 0x21, 0x00


	//----- nvinfo : EIATTR_KPARAM_INFO
	.align		4
.L_102:
        /*0028*/ 	.byte	0x04, 0x17
        /*002a*/ 	.short	(.L_104 - .L_103)
.L_103:
        /*002c*/ 	.word	0x00000000
        /*0030*/ 	.short	0x0000
        /*0032*/ 	.short	0x0000
        /*0034*/ 	.byte	0x00, 0xf5, 0x21, 0x00


	//----- nvinfo : EIATTR_SPARSE_MMA_MASK
	.align		4
.L_104:
        /*0038*/ 	.byte	0x03, 0x50
        /*003a*/ 	.short	0x0000


	//----- nvinfo : EIATTR_MAXREG_COUNT
	.align		4
        /*003c*/ 	.byte	0x03, 0x1b
        /*003e*/ 	.short	0x00ff


	//----- nvinfo : EIATTR_MERCURY_ISA_VERSION
	.align		4
        /*0040*/ 	.byte	0x03, 0x5f
        /*0042*/ 	.short	0x0101


	//----- nvinfo : EIATTR_VRC_CTA_INIT_COUNT
	.align		4
        /*0044*/ 	.byte	0x02, 0x4a
	.zero		1
	.zero		1


	//----- nvinfo : EIATTR_EXIT_INSTR_OFFSETS
	.align		4
        /*0048*/ 	.byte	0x04, 0x1c
        /*004a*/ 	.short	(.L_106 - .L_105)


	//   ....[0]....
.L_105:
        /*004c*/ 	.word	0x00000070


	//   ....[1]....
        /*0050*/ 	.word	0x00000110


	//----- nvinfo : EIATTR_CBANK_PARAM_SIZE
	.align		4
.L_106:
        /*0054*/ 	.byte	0x03, 0x19
        /*0056*/ 	.short	0x0014


	//----- nvinfo : EIATTR_PARAM_CBANK
	.align		4
        /*0058*/ 	.byte	0x04, 0x0a
        /*005a*/ 	.short	(.L_108 - .L_107)
	.align		4
.L_107:
        /*005c*/ 	.word	index@(.nv.constant0._Z9kernelXorPiS_i)
        /*0060*/ 	.short	0x0380
        /*0062*/ 	.short	0x0014


	//----- nvinfo : EIATTR_SW_WAR
	.align		4
.L_108:
        /*0064*/ 	.byte	0x04, 0x36
        /*0066*/ 	.short	(.L_110 - .L_109)
.L_109:
        /*0068*/ 	.word	0x00000008
.L_110:


//--------------------- .nv.info._Z21kernelCountDependencyPiS_ --------------------------
	.section	.nv.info._Z21kernelCountDependencyPiS_,"",@"SHT_CUDA_INFO"
	.sectionflags	@""
	.align	4


	//----- nvinfo : EIATTR_CUDA_API_VERSION
	.align		4
        /*0000*/ 	.byte	0x04, 0x37
        /*0002*/ 	.short	(.L_112 - .L_111)
.L_111:
        /*0004*/ 	.word	0x00000082


	//----- nvinfo : EIATTR_KPARAM_INFO
	.align		4
.L_112:
        /*0008*/ 	.byte	0x04, 0x17
        /*000a*/ 	.short	(.L_114 - .L_113)
.L_113:
        /*000c*/ 	.word	0x00000000
        /*0010*/ 	.short	0x0001
        /*0012*/ 	.short	0x0008
        /*0014*/ 	.byte	0x00, 0xf5, 0x21, 0x00


	//----- nvinfo : EIATTR_KPARAM_INFO
	.align		4
.L_114:
        /*0018*/ 	.byte	0x04, 0x17
        /*001a*/ 	.short	(.L_116 - .L_115)
.L_115:
        /*001c*/ 	.word	0x00000000
        /*0020*/ 	.short	0x0000
        /*0022*/ 	.short	0x0000
        /*0024*/ 	.byte	0x00, 0xf5, 0x21, 0x00


	//----- nvinfo : EIATTR_SPARSE_MMA_MASK
	.align		4
.L_116:
        /*0028*/ 	.byte	0x03, 0x50
        /*002a*/ 	.short	0x0000


	//----- nvinfo : EIATTR_MAXREG_COUNT
	.align		4
        /*002c*/ 	.byte	0x03, 0x1b
        /*002e*/ 	.short	0x00ff


	//----- nvinfo : EIATTR_MERCURY_ISA_VERSION
	.align		4
        /*0030*/ 	.byte	0x03, 0x5f
        /*0032*/ 	.short	0x0101


	//----- nvinfo : EIATTR_VRC_CTA_INIT_COUNT
	.align		4
        /*0034*/ 	.byte	0x02, 0x4a
	.zero		1
	.zero		1


	//----- nvinfo : EIATTR_EXIT_INSTR_OFFSETS
	.align		4
        /*0038*/ 	.byte	0x04, 0x1c
        /*003a*/ 	.short	(.L_118 - .L_117)


	//   ....[0]....
.L_117:
        /*003c*/ 	.word	0x00000070


	//   ....[1]....
        /*0040*/ 	.word	0x00000140


	//----- nvinfo : EIATTR_CBANK_PARAM_SIZE
	.align		4
.L_118:
        /*0044*/ 	.byte	0x03, 0x19
        /*0046*/ 	.short	0x0010


	//----- nvinfo : EIATTR_PARAM_CBANK
	.align		4
        /*0048*/ 	.byte	0x04, 0x0a
        /*004a*/ 	.short	(.L_120 - .L_119)
	.align		4
.L_119:
        /*004c*/ 	.word	index@(.nv.constant0._Z21kernelCountDependencyPiS_)
        /*0050*/ 	.short	0x0380
        /*0052*/ 	.short	0x0010


	//----- nvinfo : EIATTR_SW_WAR
	.align		4
.L_120:
        /*0054*/ 	.byte	0x04, 0x36
        /*0056*/ 	.short	(.L_122 - .L_121)
.L_121:
        /*0058*/ 	.word	0x00000008
.L_122:


//--------------------- .nv.callgraph             --------------------------
	.section	.nv.callgraph,"",@"SHT_CUDA_CALLGRAPH"
	.align	4
	.sectionentsize	8
	.align		4
        /*0000*/ 	.word	0x00000000
	.align		4
        /*0004*/ 	.word	0xffffffff
	.align		4
        /*0008*/ 	.word	0x00000000
	.align		4
        /*000c*/ 	.word	0xfffffffe
	.align		4
        /*0010*/ 	.word	0x00000000
	.align		4
        /*0014*/ 	.word	0xfffffffd
	.align		4
        /*0018*/ 	.word	0x00000000
	.align		4
        /*001c*/ 	.word	0xfffffffc


//--------------------- .nv.constant3             --------------------------
	.section	.nv.constant3,"a",@progbits
	.align	4
.nv.constant3:
	.type		cuParams,@object
	.size		cuParams,(.L_0 - cuParams)
cuParams:
	.zero		8
.L_0:


//--------------------- .text._Z17kernel_set_outputPiS_i --------------------------
	.section	.text._Z17kernel_set_outputPiS_i,"ax",@progbits
	.align	128
        .global         _Z17kernel_set_outputPiS_i
        .type           _Z17kernel_set_outputPiS_i,@function
        .size           _Z17kernel_set_outputPiS_i,(.L_x_10 - _Z17kernel_set_outputPiS_i)
        .other          _Z17kernel_set_outputPiS_i,@"STO_CUDA_ENTRY STV_DEFAULT"
_Z17kernel_set_outputPiS_i:
.text._Z17kernel_set_outputPiS_i:
[----:B------:R-:W-:Y:S01]  /*0000*/  LDC R1, c[0x0][0x37c] ;  /* 0x0000df00ff017b82 */ /* 0x000fe20000000800 */
[----:B------:R-:W0:Y:S07]  /*0010*/  S2R R0, SR_TID.X ;  /* 0x0000000000007919 */ /* 0x000e2e0000002100 */
[----:B------:R-:W0:Y:S01]  /*0020*/  S2UR UR5, SR_CTAID.X ;  /* 0x00000000000579c3 */ /* 0x000e220000002500 */
[----:B------:R-:W1:Y:S07]  /*0030*/  LDCU UR4, c[0x0][0x390] ;  /* 0x00007200ff0477ac */ /* 0x000e6e0008000800 */
[----:B------:R-:W0:Y:S01]  /*0040*/  LDC R5, c[0x0][0x360] ;  /* 0x0000d800ff057b82 */ /* 0x000e220000000800 */
[----:B-1----:R-:W-:Y:S01]  /*0050*/  UIADD3 UR4, UPT, UPT, UR4, -0x1, URZ ;  /* 0xffffffff04047890 */ /* 0x002fe2000fffe0ff */
[----:B0-----:R-:W-:-:S05]  /*0060*/  IMAD R5, R5, UR5, R0 ;  /* 0x0000000505057c24 */ /* 0x001fca000f8e0200 */
[----:B------:R-:W-:-:S13]  /*0070*/  ISETP.GE.AND P0, PT, R5, UR4, PT ;  /* 0x0000000405007c0c */ /* 0x000fda000bf06270 */
[----:B------:R-:W-:Y:S05]  /*0080*/  @P0 EXIT ;  /* 0x000000000000094d */ /* 0x000fea0003800000 */
[----:B------:R-:W0:Y:S01]  /*0090*/  LDC.64 R2, c[0x0][0x388] ;  /* 0x0000e200ff027b82 */ /* 0x000e220000000a00 */
[----:B------:R-:W1:Y:S01]  /*00a0*/  LDCU.64 UR4, c[0x0][0x358] ;  /* 0x00006b00ff0477ac */ /* 0x000e620008000a00 */
[----:B0-----:R-:W-:-:S05]  /*00b0*/  IMAD.WIDE R2, R5, 0x4, R2 ;  /* 0x0000000405027825 */ /* 0x001fca00078e0202 */
[----:B-1----:R-:W2:Y:S04]  /*00c0*/  LDG.E R7, desc[UR4][R2.64] ;  /* 0x0000000402077981 */ /* 0x002ea8000c1e1900 */
[----:B------:R-:W2:Y:S02]  /*00d0*/  LDG.E R0, desc[UR4][R2.64+0x4] ;  /* 0x0000040402007981 */ /* 0x000ea4000c1e1900 */
[----:B--2---:R-:W-:-:S13]  /*00e0*/  ISETP.NE.AND P0, PT, R7, R0, PT ;  /* 0x000000000700720c */ /* 0x004fda0003f05270 */
[----:B------:R-:W-:Y:S05]  /*00f0*/  @!P0 EXIT ;  /* 0x000000000000894d */ /* 0x000fea0003800000 */
[----:B------:R-:W0:Y:S02]  /*0100*/  LDC.64 R2, c[0x0][0x380] ;  /* 0x0000e000ff027b82 */ /* 0x000e240000000a00 */
[----:B0-----:R-:W-:-:S05]  /*0110*/  IMAD.WIDE R2, R7, 0x4, R2 ;  /* 0x0000000407027825 */ /* 0x001fca00078e0202 */
[----:B------:R-:W-:Y:S01]  /*0120*/  STG.E desc[UR4][R2.64], R5 ;  /* 0x0000000502007986 */ /* 0x000fe2000c101904 */
[----:B------:R-:W-:Y:S05]  /*0130*/  EXIT ;  /* 0x000000000000794d */ /* 0x000fea0003800000 */
.L_x_0:
[----:B------:R-:W-:-:S00]  /*0140*/  BRA `(.L_x_0) ;  /* 0xfffffffc00fc7947 */ /* 0x000fc0000383ffff */
[----:B------:R-:W-:-:S00]  /*0150*/  NOP ;  /* 0x0000000000007918 */ /* 0x000fc00000000000 */
        /* <DEDUP_REMOVED lines=10> */
.L_x_10:


//--------------------- .text._Z16downsweep_kernelPiiii --------------------------
	.section	.text._Z16downsweep_kernelPiiii,"ax",@progbits
	.align	128
        .global         _Z16downsweep_kernelPiiii
        .type           _Z16downsweep_kernelPiiii,@function
        .size           _Z16downsweep_kernelPiiii,(.L_x_11 - _Z16downsweep_kernelPiiii)
        .other          _Z16downsweep_kernelPiiii,@"STO_CUDA_ENTRY STV_DEFAULT"
_Z16downsweep_kernelPiiii:
.text._Z16downsweep_kernelPiiii:
[----:B------:R-:W-:Y:S01]  /*0000*/  LDC R1, c[0x0][0x37c] ;  /* 0x0000df00ff017b82 */ /* 0x000fe20000000800 */
[----:B------:R-:W0:Y:S07]  /*0010*/  S2R R0, SR_TID.X ;  /* 0x0000000000007919 */ /* 0x000e2e0000002100 */
[----:B------:R-:W0:Y:S01]  /*0020*/  S2UR UR4, SR_CTAID.X ;  /* 0x00000000000479c3 */ /* 0x000e220000002500 */
[----:B------:R-:W1:Y:S07]  /*0030*/  LDCU.64 UR6, c[0x0][0x358] ;  /* 0x00006b00ff0677ac */ /* 0x000e6e0008000a00 */
[----:B------:R-:W0:Y:S08]  /*0040*/  LDC R3, c[0x0][0x360] ;  /* 0x0000d800ff037b82 */ /* 0x000e300000000800 */
[----:B------:R-:W2:Y:S08]  /*0050*/  LDC R9, c[0x0][0x390] ;  /* 0x0000e400ff097b82 */ /* 0x000eb00000000800 */
[----:B------:R-:W3:Y:S01]  /*0060*/  LDC.64 R4, c[0x0][0x380] ;  /* 0x0000e000ff047b82 */ /* 0x000ee20000000a00 */
[----:B0-----:R-:W-:-:S07]  /*0070*/  IMAD R8, R3, UR4, R0 ;  /* 0x0000000403087c24 */ /* 0x001fce000f8e0200 */
[----:B------:R-:W0:Y:S01]  /*0080*/  LDC R16, c[0x0][0x38c] ;  /* 0x0000e300ff107b82 */ /* 0x000e220000000800 */
[----:B--2---:R-:W-:-:S05]  /*0090*/  IMAD R2, R8, R9, R9 ;  /* 0x0000000908027224 */ /* 0x004fca00078e0209 */
[----:B------:R-:W-:-:S05]  /*00a0*/  LEA R2, R2, 0xffffffff, 0x1 ;  /* 0xffffffff02027811 */ /* 0x000fca00078e08ff */
[C---:B------:R-:W-:Y:S02]  /*00b0*/  IMAD.IADD R7, R2.reuse, 0x1, -R9 ;  /* 0x0000000102077824 */ /* 0x040fe400078e0a09 */
[----:B---3--:R-:W-:-:S04]  /*00c0*/  IMAD.WIDE.U32 R2, R2, 0x4, R4 ;  /* 0x0000000402027825 */ /* 0x008fc800078e0004 */
[----:B------:R-:W-:Y:S02]  /*00d0*/  IMAD.WIDE.U32 R4, R7, 0x4, R4 ;  /* 0x0000000407047825 */ /* 0x000fe400078e0004 */
[----:B-1----:R-:W2:Y:S04]  /*00e0*/  LDG.E R7, desc[UR6][R2.64] ;  /* 0x0000000602077981 */ /* 0x002ea8000c1e1900 */
[----:B------:R-:W2:Y:S01]  /*00f0*/  LDG.E R6, desc[UR6][R4.64] ;  /* 0x0000000604067981 */ /* 0x000ea2000c1e1900 */
[----:B------:R-:W-:Y:S01]  /*0100*/  IABS R13, R9 ;  /* 0x00000009000d7213 */ /* 0x000fe20000000000 */
[----:B------:R-:W1:Y:S01]  /*0110*/  S2UR UR5, SR_CgaCtaId ;  /* 0x00000000000579c3 */ /* 0x000e620000008800 */
[----:B------:R-:W-:Y:S02]  /*0120*/  UMOV UR4, 0x400 ;  /* 0x0000040000047882 */ /* 0x000fe40000000000 */
[----:B------:R-:W3:Y:S08]  /*0130*/  I2F.RP R12, R13 ;  /* 0x0000000d000c7306 */ /* 0x000ef00000209400 */
[----:B---3--:R-:W3:Y:S01]  /*0140*/  MUFU.RCP R12, R12 ;  /* 0x0000000c000c7308 */ /* 0x008ee20000001000 */
[----:B-1----:R-:W-:Y:S01]  /*0150*/  ULEA UR4, UR5, UR4, 0x18 ;  /* 0x0000000405047291 */ /* 0x002fe2000f8ec0ff */
[----:B---3--:R-:W-:-:S06]  /*0160*/  VIADD R10, R12, 0xffffffe ;  /* 0x0ffffffe0c0a7836 */ /* 0x008fcc0000000000 */
[----:B------:R1:W3:Y:S02]  /*0170*/  F2I.FTZ.U32.TRUNC.NTZ R11, R10 ;  /* 0x0000000a000b7305 */ /* 0x0002e4000021f000 */
[----:B-1----:R-:W-:Y:S01]  /*0180*/  IMAD.MOV.U32 R10, RZ, RZ, RZ ;  /* 0x000000ffff0a7224 */ /* 0x002fe200078e00ff */
[----:B---3--:R-:W-:-:S05]  /*0190*/  IADD3 R14, PT, PT, RZ, -R11, RZ ;  /* 0x8000000bff0e7210 */ /* 0x008fca0007ffe0ff */
[----:B------:R-:W-:Y:S01]  /*01a0*/  IMAD R15, R14, R13, RZ ;  /* 0x0000000d0e0f7224 */ /* 0x000fe200078e02ff */
[----:B0-----:R-:W-:-:S03]  /*01b0*/  IABS R14, R16 ;  /* 0x00000010000e7213 */ /* 0x001fc60000000000 */
[----:B------:R-:W-:-:S06]  /*01c0*/  IMAD.HI.U32 R11, R11, R15, R10 ;  /* 0x0000000f0b0b7227 */ /* 0x000fcc00078e000a */
[----:B------:R-:W-:-:S04]  /*01d0*/  IMAD.HI.U32 R11, R11, R14, RZ ;  /* 0x0000000e0b0b7227 */ /* 0x000fc800078e00ff */
[----:B------:R-:W-:-:S04]  /*01e0*/  IMAD.MOV R12, RZ, RZ, -R11 ;  /* 0x000000ffff0c7224 */ /* 0x000fc800078e0a0b */
[----:B------:R-:W-:-:S05]  /*01f0*/  IMAD R10, R13, R12, R14 ;  /* 0x0000000c0d0a7224 */ /* 0x000fca00078e020e */
[----:B------:R-:W-:-:S13]  /*0200*/  ISETP.GT.U32.AND P2, PT, R13, R10, PT ;  /* 0x0000000a0d00720c */ /* 0x000fda0003f44070 */
[-C--:B------:R-:W-:Y:S01]  /*0210*/  @!P2 IADD3 R10, PT, PT, R10, -R13.reuse, RZ ;  /* 0x8000000d0a0aa210 */ /* 0x080fe20007ffe0ff */
[----:B------:R-:W-:Y:S01]  /*0220*/  @!P2 VIADD R11, R11, 0x1 ;  /* 0x000000010b0ba836 */ /* 0x000fe20000000000 */
[----:B------:R-:W-:Y:S02]  /*0230*/  ISETP.NE.AND P2, PT, R9, RZ, PT ;  /* 0x000000ff0900720c */ /* 0x000fe40003f45270 */
[----:B------:R-:W-:Y:S02]  /*0240*/  ISETP.GE.U32.AND P0, PT, R10, R13, PT ;  /* 0x0000000d0a00720c */ /* 0x000fe40003f06070 */
[----:B------:R-:W-:-:S04]  /*0250*/  LOP3.LUT R10, R16, R9, RZ, 0x3c, !PT ;  /* 0x00000009100a7212 */ /* 0x000fc800078e3cff */
[----:B------:R-:W-:-:S07]  /*0260*/  ISETP.GE.AND P1, PT, R10, RZ, PT ;  /* 0x000000ff0a00720c */ /* 0x000fce0003f26270 */
[----:B------:R-:W-:-:S06]  /*0270*/  @P0 VIADD R11, R11, 0x1 ;  /* 0x000000010b0b0836 */ /* 0x000fcc0000000000 */
[----:B------:R-:W-:Y:S02]  /*0280*/  @!P1 IADD3 R11, PT, PT, -R11, RZ, RZ ;  /* 0x000000ff0b0b9210 */ /* 0x000fe40007ffe1ff */
[----:B------:R-:W-:Y:S02]  /*0290*/  @!P2 LOP3.LUT R11, RZ, R9, RZ, 0x33, !PT ;  /* 0x00000009ff0ba212 */ /* 0x000fe400078e33ff */
[----:B------:R-:W-:Y:S02]  /*02a0*/  LEA R9, R0, UR4, 0x3 ;  /* 0x0000000400097c11 */ /* 0x000fe4000f8e18ff */
[----:B------:R-:W-:-:S03]  /*02b0*/  ISETP.GE.AND P0, PT, R11, 0x2, PT ;  /* 0x000000020b00780c */ /* 0x000fc60003f06270 */
[----:B--2---:R0:W-:Y:S01]  /*02c0*/  STS.64 [R9], R6 ;  /* 0x0000000609007388 */ /* 0x0041e20000000a00 */
[----:B------:R-:W-:Y:S09]  /*02d0*/  BAR.SYNC.DEFER_BLOCKING 0x0 ;  /* 0x0000000000007b1d */ /* 0x000ff20000010000 */
[----:B------:R-:W-:Y:S05]  /*02e0*/  @!P0 BRA `(.L_x_1) ;  /* 0x00000000007c8947 */ /* 0x000fea0003800000 */
[----:B------:R-:W-:-:S07]  /*02f0*/  VIADD R8, R8, 0x1 ;  /* 0x0000000108087836 */ /* 0x000fce0000000000 */
.L_x_2:
[----:B------:R-:W-:-:S04]  /*0300*/  SHF.R.U32.HI R14, RZ, 0x1, R11 ;  /* 0x00000001ff0e7819 */ /* 0x000fc8000001160b */
[----:B------:R-:W1:Y:S01]  /*0310*/  I2F.U32.RP R10, R14 ;  /* 0x0000000e000a7306 */ /* 0x000e620000209000 */
[----:B------:R-:W-:Y:S02]  /*0320*/  IADD3 R13, PT, PT, RZ, -R14, RZ ;  /* 0x8000000eff0d7210 */ /* 0x000fe40007ffe0ff */
[----:B------:R-:W-:-:S05]  /*0330*/  ISETP.NE.U32.AND P1, PT, R14, RZ, PT ;  /* 0x000000ff0e00720c */ /* 0x000fca0003f25070 */
[----:B-1----:R-:W0:Y:S02]  /*0340*/  MUFU.RCP R10, R10 ;  /* 0x0000000a000a7308 */ /* 0x002e240000001000 */
[----:B0-----:R-:W-:-:S06]  /*0350*/  VIADD R6, R10, 0xffffffe ;  /* 0x0ffffffe0a067836 */ /* 0x001fcc0000000000 */
[----:B------:R0:W1:Y:S02]  /*0360*/  F2I.FTZ.U32.TRUNC.NTZ R7, R6 ;  /* 0x0000000600077305 */ /* 0x000064000021f000 */
[----:B0-----:R-:W-:Y:S02]  /*0370*/  IMAD.MOV.U32 R6, RZ, RZ, RZ ;  /* 0x000000ffff067224 */ /* 0x001fe400078e00ff */
[----:B-1----:R-:W-:-:S04]  /*0380*/  IMAD R13, R13, R7, RZ ;  /* 0x000000070d0d7224 */ /* 0x002fc800078e02ff */
[----:B------:R-:W-:-:S06]  /*0390*/  IMAD.HI.U32 R7, R7, R13, R6 ;  /* 0x0000000d07077227 */ /* 0x000fcc00078e0006 */
[----:B------:R-:W-:-:S04]  /*03a0*/  IMAD.HI.U32 R7, R7, R8, RZ ;  /* 0x0000000807077227 */ /* 0x000fc800078e00ff */
[----:B------:R-:W-:-:S04]  /*03b0*/  IMAD.MOV R7, RZ, RZ, -R7 ;  /* 0x000000ffff077224 */ /* 0x000fc800078e0a07 */
[----:B------:R-:W-:-:S05]  /*03c0*/  IMAD R7, R14, R7, R8 ;  /* 0x000000070e077224 */ /* 0x000fca00078e0208 */
[----:B------:R-:W-:-:S13]  /*03d0*/  ISETP.GE.U32.AND P0, PT, R7, R14, PT ;  /* 0x0000000e0700720c */ /* 0x000fda0003f06070 */
[----:B------:R-:W-:-:S04]  /*03e0*/  @P0 IADD3 R7, PT, PT, -R14, R7, RZ ;  /* 0x000000070e070210 */ /* 0x000fc80007ffe1ff */
[----:B------:R-:W-:-:S13]  /*03f0*/  ISETP.GE.U32.AND P0, PT, R7, R14, PT ;  /* 0x0000000e0700720c */ /* 0x000fda0003f06070 */
[----:B------:R-:W-:Y:S01]  /*0400*/  @P0 IMAD.IADD R7, R7, 0x1, -R14 ;  /* 0x0000000107070824 */ /* 0x000fe200078e0a0e */
[----:B------:R-:W-:-:S04]  /*0410*/  @!P1 LOP3.LUT R7, RZ, R14, RZ, 0x33, !PT ;  /* 0x0000000eff079212 */ /* 0x000fc800078e33ff */
[----:B------:R-:W-:-:S13]  /*0420*/  ISETP.NE.AND P0, PT, R7, RZ, PT ;  /* 0x000000ff0700720c */ /* 0x000fda0003f05270 */
[----:B------:R-:W-:Y:S01]  /*0430*/  @!P0 LEA R6, R0, -R14, 0x1 ;  /* 0x8000000e00068211 */ /* 0x000fe200078e08ff */
[----:B------:R-:W0:Y:S03]  /*0440*/  @!P0 LDS R10, [R9+0x4] ;  /* 0x00000400090a8984 */ /* 0x000e260000000800 */
[----:B------:R-:W-:-:S05]  /*0450*/  @!P0 LEA R6, R6, UR4, 0x2 ;  /* 0x0000000406068c11 */ /* 0x000fca000f8e10ff */
[----:B------:R-:W1:Y:S04]  /*0460*/  @!P0 LDS R7, [R6+0x4] ;  /* 0x0000040006078984 */ /* 0x000e680000000800 */
[----:B0-----:R2:W-:Y:S01]  /*0470*/  @!P0 STS [R6+0x4], R10 ;  /* 0x0000040a06008388 */ /* 0x0015e20000000800 */
[----:B-1----:R-:W-:-:S05]  /*0480*/  @!P0 IMAD.IADD R12, R7, 0x1, R10 ;  /* 0x00000001070c8824 */ /* 0x002fca00078e020a */
[----:B------:R2:W-:Y:S01]  /*0490*/  @!P0 STS [R9+0x4], R12 ;  /* 0x0000040c09008388 */ /* 0x0005e20000000800 */
[----:B------:R-:W-:Y:S01]  /*04a0*/  BAR.SYNC.DEFER_BLOCKING 0x0 ;  /* 0x0000000000007b1d */ /* 0x000fe20000010000 */
[----:B------:R-:W-:Y:S02]  /*04b0*/  ISETP.GT.U32.AND P0, PT, R11, 0x3, PT ;  /* 0x000000030b00780c */ /* 0x000fe40003f04070 */
[----:B------:R-:W-:-:S11]  /*04c0*/  MOV R11, R14 ;  /* 0x0000000e000b7202 */ /* 0x000fd60000000f00 */
[----:B--2---:R-:W-:Y:S05]  /*04d0*/  @P0 BRA `(.L_x_2) ;  /* 0xfffffffc00880947 */ /* 0x004fea000383ffff */
.L_x_1:
[----:B0-----:R-:W0:Y:S04]  /*04e0*/  LDS.64 R8, [R9] ;  /* 0x0000000009087984 */ /* 0x001e280000000a00 */
[----:B0-----:R-:W-:Y:S04]  /*04f0*/  STG.E desc[UR6][R4.64], R8 ;  /* 0x0000000804007986 */ /* 0x001fe8000c101906 */
[----:B------:R-:W-:Y:S01]  /*0500*/  STG.E desc[UR6][R2.64], R9 ;  /* 0x0000000902007986 */ /* 0x000fe2000c101906 */
[----:B------:R-:W-:Y:S05]  /*0510*/  EXIT ;  /* 0x000000000000794d */ /* 0x000fea0003800000 */
.L_x_3:
        /* <DEDUP_REMOVED lines=14> */
.L_x_11:


//--------------------- .text._Z14upsweep_kernelPiiii --------------------------
	.section	.text._Z14upsweep_kernelPiiii,"ax",@progbits
	.align	128
        .global         _Z14upsweep_kernelPiiii
        .type           _Z14upsweep_kernelPiiii,@function
        .size           _Z14upsweep_kernelPiiii,(.L_x_12 - _Z14upsweep_kernelPiiii)
        .other          _Z14upsweep_kernelPiiii,@"STO_CUDA_ENTRY STV_DEFAULT"
_Z14upsweep_kernelPiiii:
.text._Z14upsweep_kernelPiiii:
[----:B------:R-:W-:Y:S01]  /*0000*/  LDC R1, c[0x0][0x37c] ;  /* 0x0000df00ff017b82 */ /* 0x000fe20000000800 */
[----:B------:R-:W0:Y:S07]  /*0010*/  S2R R0, SR_TID.X ;  /* 0x0000000000007919 */ /* 0x000e2e0000002100 */
[----:B------:R-:W0:Y:S01]  /*0020*/  S2UR UR4, SR_CTAID.X ;  /* 0x00000000000479c3 */ /* 0x000e220000002500 */
[----:B------:R-:W1:Y:S01]  /*0030*/  LDCU.64 UR6, c[0x0][0x358] ;  /* 0x00006b00ff0677ac */ /* 0x000e620008000a00 */
[----:B------:R-:W2:Y:S06]  /*0040*/  LDCU UR8, c[0x0][0x390] ;  /* 0x00007200ff0877ac */ /* 0x000eac0008000800 */
[----:B------:R-:W0:Y:S08]  /*0050*/  LDC R3, c[0x0][0x360] ;  /* 0x0000d800ff037b82 */ /* 0x000e300000000800 */
[----:B------:R-:W3:Y:S08]  /*0060*/  LDC R10, c[0x0][0x38c] ;  /* 0x0000e300ff0a7b82 */ /* 0x000ef00000000800 */
[----:B------:R-:W4:Y:S01]  /*0070*/  LDC.64 R4, c[0x0][0x380] ;  /* 0x0000e000ff047b82 */ /* 0x000f220000000a00 */
[----:B0-----:R-:W-:-:S04]  /*0080*/  IMAD R12, R3, UR4, R0 ;  /* 0x00000004030c7c24 */ /* 0x001fc8000f8e0200 */
[----:B---3--:R-:W-:-:S05]  /*0090*/  IMAD R2, R12, R10, R10 ;  /* 0x0000000a0c027224 */ /* 0x008fca00078e020a */
[----:B------:R-:W-:-:S05]  /*00a0*/  LEA R3, R2, 0xffffffff, 0x1 ;  /* 0xffffffff02037811 */ /* 0x000fca00078e08ff */
[C---:B------:R-:W-:Y:S02]  /*00b0*/  IMAD.IADD R7, R3.reuse, 0x1, -R10 ;  /* 0x0000000103077824 */ /* 0x040fe400078e0a0a */
[----:B----4-:R-:W-:-:S04]  /*00c0*/  IMAD.WIDE.U32 R2, R3, 0x4, R4 ;  /* 0x0000000403027825 */ /* 0x010fc800078e0004 */
[----:B------:R-:W-:Y:S01]  /*00d0*/  IMAD.WIDE.U32 R4, R7, 0x4, R4 ;  /* 0x0000000407047825 */ /* 0x000fe200078e0004 */
[----:B-1----:R-:W3:Y:S04]  /*00e0*/  LDG.E R9, desc[UR6][R2.64] ;  /* 0x0000000602097981 */ /* 0x002ee8000c1e1900 */
[----:B------:R-:W3:Y:S01]  /*00f0*/  LDG.E R8, desc[UR6][R4.64] ;  /* 0x0000000604087981 */ /* 0x000ee2000c1e1900 */
[----:B------:R-:W0:Y:S01]  /*0100*/  S2UR UR5, SR_CgaCtaId ;  /* 0x00000000000579c3 */ /* 0x000e220000008800 */
[----:B------:R-:W-:Y:S01]  /*0110*/  UMOV UR4, 0x400 ;  /* 0x0000040000047882 */ /* 0x000fe20000000000 */
[----:B--2---:R-:W-:Y:S01]  /*0120*/  ISETP.GE.AND P0, PT, R10, UR8, PT ;  /* 0x000000080a007c0c */ /* 0x004fe2000bf06270 */
[----:B0-----:R-:W-:-:S06]  /*0130*/  ULEA UR4, UR5, UR4, 0x18 ;  /* 0x0000000405047291 */ /* 0x001fcc000f8ec0ff */
[----:B------:R-:W-:-:S05]  /*0140*/  LEA R6, R0, UR4, 0x3 ;  /* 0x0000000400067c11 */ /* 0x000fca000f8e18ff */
[----:B---3--:R0:W-:Y:S01]  /*0150*/  STS.64 [R6], R8 ;  /* 0x0000000806007388 */ /* 0x0081e20000000a00 */
[----:B------:R-:W-:Y:S06]  /*0160*/  BAR.SYNC.DEFER_BLOCKING 0x0 ;  /* 0x0000000000007b1d */ /* 0x000fec0000010000 */
[----:B------:R-:W-:Y:S05]  /*0170*/  @P0 BRA `(.L_x_4) ;  /* 0x0000000000e80947 */ /* 0x000fea0003800000 */
[----:B------:R-:W-:Y:S01]  /*0180*/  IABS R7, R10 ;  /* 0x0000000a00077213 */ /* 0x000fe20000000000 */
[----:B0-----:R-:W0:Y:S01]  /*0190*/  LDC R8, c[0x0][0x38c] ;  /* 0x0000e300ff087b82 */ /* 0x001e220000000800 */
[----:B------:R-:W1:Y:S02]  /*01a0*/  LDCU UR5, c[0x0][0x38c] ;  /* 0x00007180ff0577ac */ /* 0x000e640008000800 */
[----:B------:R-:W2:Y:S01]  /*01b0*/  I2F.RP R13, R7 ;  /* 0x00000007000d7306 */ /* 0x000ea20000209400 */
[----:B------:R-:W3:Y:S07]  /*01c0*/  LDCU UR8, c[0x0][0x390] ;  /* 0x00007200ff0877ac */ /* 0x000eee0008000800 */
[----:B--2---:R-:W2:Y:S02]  /*01d0*/  MUFU.RCP R13, R13 ;  /* 0x0000000d000d7308 */ /* 0x004ea40000001000 */
[----:B--2---:R-:W-:-:S06]  /*01e0*/  VIADD R14, R13, 0xffffffe ;  /* 0x0ffffffe0d0e7836 */ /* 0x004fcc0000000000 */
[----:B------:R-:W2:Y:S02]  /*01f0*/  F2I.FTZ.U32.TRUNC.NTZ R11, R14 ;  /* 0x0000000e000b7305 */ /* 0x000ea4000021f000 */
[----:B--2---:R-:W-:-:S05]  /*0200*/  IADD3 R10, PT, PT, RZ, -R11, RZ ;  /* 0x8000000bff0a7210 */ /* 0x004fca0007ffe0ff */
[----:B------:R-:W-:Y:S02]  /*0210*/  IMAD R9, R10, R7, RZ ;  /* 0x000000070a097224 */ /* 0x000fe400078e02ff */
[----:B------:R-:W-:-:S04]  /*0220*/  IMAD.MOV.U32 R10, RZ, RZ, RZ ;  /* 0x000000ffff0a7224 */ /* 0x000fc800078e00ff */
[----:B------:R-:W-:Y:S01]  /*0230*/  IMAD.HI.U32 R9, R11, R9, R10 ;  /* 0x000000090b097227 */ /* 0x000fe200078e000a */
[----:B-1----:R-:W-:-:S03]  /*0240*/  MOV R11, UR5 ;  /* 0x00000005000b7c02 */ /* 0x002fc60008000f00 */
[----:B0--3--:R-:W-:-:S07]  /*0250*/  VIADD R10, R12, 0x1 ;  /* 0x000000010c0a7836 */ /* 0x009fce0000000000 */
.L_x_5:
[----:B------:R-:W-:Y:S02]  /*0260*/  IABS R14, R11 ;  /* 0x0000000b000e7213 */ /* 0x000fe40000000000 */
[----:B------:R-:W-:-:S03]  /*0270*/  IABS R15, R8 ;  /* 0x00000008000f7213 */ /* 0x000fc60000000000 */
[----:B------:R-:W-:-:S04]  /*0280*/  IMAD.HI.U32 R12, R9, R14, RZ ;  /* 0x0000000e090c7227 */ /* 0x000fc800078e00ff */
[----:B------:R-:W-:-:S04]  /*0290*/  IMAD.MOV R13, RZ, RZ, -R12 ;  /* 0x000000ffff0d7224 */ /* 0x000fc800078e0a0c */
[----:B------:R-:W-:Y:S01]  /*02a0*/  IMAD R14, R15, R13, R14 ;  /* 0x0000000d0f0e7224 */ /* 0x000fe200078e020e */
[C---:B------:R-:W-:Y:S02]  /*02b0*/  LOP3.LUT R13, R11.reuse, R8, RZ, 0x3c, !PT ;  /* 0x000000080b0d7212 */ /* 0x040fe400078e3cff */
[----:B------:R-:W-:Y:S02]  /*02c0*/  SHF.L.U32 R11, R11, 0x1, RZ ;  /* 0x000000010b0b7819 */ /* 0x000fe400000006ff */
[----:B------:R-:W-:Y:S02]  /*02d0*/  ISETP.GT.U32.AND P2, PT, R7, R14, PT ;  /* 0x0000000e0700720c */ /* 0x000fe40003f44070 */
[----:B------:R-:W-:-:S11]  /*02e0*/  ISETP.GE.AND P1, PT, R13, RZ, PT ;  /* 0x000000ff0d00720c */ /* 0x000fd60003f26270 */
[----:B------:R-:W-:Y:S01]  /*02f0*/  @!P2 IMAD.IADD R14, R14, 0x1, -R15 ;  /* 0x000000010e0ea824 */ /* 0x000fe200078e0a0f */
[----:B------:R-:W-:Y:S02]  /*0300*/  @!P2 IADD3 R12, PT, PT, R12, 0x1, RZ ;  /* 0x000000010c0ca810 */ /* 0x000fe40007ffe0ff */
[----:B------:R-:W-:Y:S02]  /*0310*/  ISETP.NE.AND P2, PT, R8, RZ, PT ;  /* 0x000000ff0800720c */ /* 0x000fe40003f45270 */
[----:B------:R-:W-:-:S13]  /*0320*/  ISETP.GE.U32.AND P0, PT, R14, R7, PT ;  /* 0x000000070e00720c */ /* 0x000fda0003f06070 */
[----:B------:R-:W-:-:S04]  /*0330*/  @P0 VIADD R12, R12, 0x1 ;  /* 0x000000010c0c0836 */ /* 0x000fc80000000000 */
[----:B------:R-:W-:-:S05]  /*0340*/  IMAD.MOV.U32 R16, RZ, RZ, R12 ;  /* 0x000000ffff107224 */ /* 0x000fca00078e000c */
[----:B------:R-:W-:Y:S02]  /*0350*/  @!P1 IADD3 R16, PT, PT, -R16, RZ, RZ ;  /* 0x000000ff10109210 */ /* 0x000fe40007ffe1ff */
[----:B------:R-:W-:-:S04]  /*0360*/  @!P2 LOP3.LUT R16, RZ, R8, RZ, 0x33, !PT ;  /* 0x00000008ff10a212 */ /* 0x000fc800078e33ff */
[----:B------:R-:W0:Y:S01]  /*0370*/  I2F.U32.RP R14, R16 ;  /* 0x00000010000e7306 */ /* 0x000e220000209000 */
[----:B------:R-:W-:Y:S01]  /*0380*/  IMAD.MOV R15, RZ, RZ, -R16 ;  /* 0x000000ffff0f7224 */ /* 0x000fe200078e0a10 */
[----:B------:R-:W-:-:S06]  /*0390*/  ISETP.NE.U32.AND P1, PT, R16, RZ, PT ;  /* 0x000000ff1000720c */ /* 0x000fcc0003f25070 */
[----:B0-----:R-:W0:Y:S02]  /*03a0*/  MUFU.RCP R14, R14 ;  /* 0x0000000e000e7308 */ /* 0x001e240000001000 */
[----:B0-----:R-:W-:-:S06]  /*03b0*/  VIADD R12, R14, 0xffffffe ;  /* 0x0ffffffe0e0c7836 */ /* 0x001fcc0000000000 */
[----:B------:R0:W1:Y:S02]  /*03c0*/  F2I.FTZ.U32.TRUNC.NTZ R13, R12 ;  /* 0x0000000c000d7305 */ /* 0x000064000021f000 */
[----:B0-----:R-:W-:Y:S02]  /*03d0*/  HFMA2 R12, -RZ, RZ, 0, 0 ;  /* 0x00000000ff0c7431 */ /* 0x001fe400000001ff */
        /* <DEDUP_REMOVED lines=12> */
[----:B------:R-:W-:Y:S03]  /*04a0*/  @!P0 LDS R13, [R6+0x4] ;  /* 0x00000400060d8984 */ /* 0x000fe60000000800 */
[----:B------:R-:W-:-:S06]  /*04b0*/  @!P0 LEA R12, R12, UR4, 0x2 ;  /* 0x000000040c0c8c11 */ /* 0x000fcc000f8e10ff */
[----:B------:R-:W0:Y:S02]  /*04c0*/  @!P0 LDS R12, [R12+0x4] ;  /* 0x000004000c0c8984 */ /* 0x000e240000000800 */
[----:B0-----:R-:W-:-:S05]  /*04d0*/  @!P0 IMAD.IADD R13, R12, 0x1, R13 ;  /* 0x000000010c0d8824 */ /* 0x001fca00078e020d */
[----:B------:R1:W-:Y:S01]  /*04e0*/  @!P0 STS [R6+0x4], R13 ;  /* 0x0000040d06008388 */ /* 0x0003e20000000800 */
[----:B------:R-:W-:Y:S01]  /*04f0*/  BAR.SYNC.DEFER_BLOCKING 0x0 ;  /* 0x0000000000007b1d */ /* 0x000fe20000010000 */
[----:B------:R-:W-:-:S13]  /*0500*/  ISETP.GE.AND P0, PT, R11, UR8, PT ;  /* 0x000000080b007c0c */ /* 0x000fda000bf06270 */
[----:B-1----:R-:W-:Y:S05]  /*0510*/  @!P0 BRA `(.L_x_5) ;  /* 0xfffffffc00508947 */ /* 0x002fea000383ffff */
.L_x_4:
[----:B0-----:R-:W0:Y:S04]  /*0520*/  LDS.64 R6, [R6] ;  /* 0x0000000006067984 */ /* 0x001e280000000a00 */
[----:B0-----:R-:W-:Y:S04]  /*0530*/  STG.E desc[UR6][R4.64], R6 ;  /* 0x0000000604007986 */ /* 0x001fe8000c101906 */
[----:B------:R-:W-:Y:S01]  /*0540*/  STG.E desc[UR6][R2.64], R7 ;  /* 0x0000000702007986 */ /* 0x000fe2000c101906 */
[----:B------:R-:W-:Y:S05]  /*0550*/  EXIT ;  /* 0x000000000000794d */ /* 0x000fea0003800000 */
.L_x_6:
        /* <DEDUP_REMOVED lines=10> */
.L_x_12:


//--------------------- .text._Z23kernelClearDependenciesPiS_i --------------------------
	.section	.text._Z23kernelClearDependenciesPiS_i,"ax",@progbits
	.align	128
        .global         _Z23kernelClearDependenciesPiS_i
        .type           _Z23kernelClearDependenciesPiS_i,@function
        .size           _Z23kernelClearDependenciesPiS_i,(.L_x_13 - _Z23kernelClearDependenciesPiS_i)
        .other          _Z23kernelClearDependenciesPiS_i,@"STO_CUDA_ENTRY STV_DEFAULT"
_Z23kernelClearDependenciesPiS_i:
.text._Z23kernelClearDependenciesPiS_i:
[----:B------:R-:W-:Y:S01]  /*0000*/  LDC R1, c[0x0][0x37c] ;  /* 0x0000df00ff017b82 */ /* 0x000fe20000000800 */
[----:B------:R-:W0:Y:S07]  /*0010*/  S2R R2, SR_TID.X ;  /* 0x0000000000027919 */ /* 0x000e2e0000002100 */
[----:B------:R-:W0:Y:S01]  /*0020*/  S2UR UR4, SR_CTAID.X ;  /* 0x00000000000479c3 */ /* 0x000e220000002500 */
[----:B------:R-:W1:Y:S07]  /*0030*/  LDCU UR5, c[0x0][0x390] ;  /* 0x00007200ff0577ac */ /* 0x000e6e0008000800 */
[----:B------:R-:W0:Y:S08]  /*0040*/  LDC R7, c[0x0][0x360] ;  /* 0x0000d800ff077b82 */ /* 0x000e300000000800 */
[----:B------:R-:W1:Y:S01]  /*0050*/  LDC R0, c[0x3][RZ] ;  /* 0x00c00000ff007b82 */ /* 0x000e620000000800 */
[----:B0-----:R-:W-:-:S02]  /*0060*/  IMAD R7, R7, UR4, R2 ;  /* 0x0000000407077c24 */ /* 0x001fc4000f8e0202 */
[----:B-1----:R-:W-:-:S05]  /*0070*/  IMAD R2, R0, UR5, RZ ;  /* 0x0000000500027c24 */ /* 0x002fca000f8e02ff */
[----:B------:R-:W-:-:S13]  /*0080*/  ISETP.GE.AND P0, PT, R7, R2, PT ;  /* 0x000000020700720c */ /* 0x000fda0003f06270 */
[----:B------:R-:W-:Y:S05]  /*0090*/  @P0 EXIT ;  /* 0x000000000000094d */ /* 0x000fea0003800000 */
[----:B------:R-:W-:Y:S01]  /*00a0*/  IABS R6, R0 ;  /* 0x0000000000067213 */ /* 0x000fe20000000000 */
[----:B------:R-:W0:Y:S01]  /*00b0*/  LDCU.64 UR4, c[0x0][0x358] ;  /* 0x00006b00ff0477ac */ /* 0x000e220008000a00 */
[----:B------:R-:W-:Y:S02]  /*00c0*/  IABS R8, R7 ;  /* 0x0000000700087213 */ /* 0x000fe40000000000 */
[----:B------:R-:W1:Y:S01]  /*00d0*/  I2F.RP R4, R6 ;  /* 0x0000000600047306 */ /* 0x000e620000209400 */
[----:B------:R-:W2:Y:S07]  /*00e0*/  LDCU UR6, c[0x3][0x4] ;  /* 0x00c00080ff0677ac */ /* 0x000eae0008000800 */
[----:B-1----:R-:W1:Y:S02]  /*00f0*/  MUFU.RCP R4, R4 ;  /* 0x0000000400047308 */ /* 0x002e640000001000 */
[----:B-1----:R-:W-:-:S02]  /*0100*/  IADD3 R2, PT, PT, R4, 0xffffffe, RZ ;  /* 0x0ffffffe04027810 */ /* 0x002fc40007ffe0ff */
[----:B------:R-:W-:-:S04]  /*0110*/  LOP3.LUT R4, R7, R0, RZ, 0x3c, !PT ;  /* 0x0000000007047212 */ /* 0x000fc800078e3cff */
[----:B------:R1:W3:Y:S01]  /*0120*/  F2I.FTZ.U32.TRUNC.NTZ R3, R2 ;  /* 0x0000000200037305 */ /* 0x0002e2000021f000 */
[----:B------:R-:W-:Y:S01]  /*0130*/  ISETP.GE.AND P1, PT, R4, RZ, PT ;  /* 0x000000ff0400720c */ /* 0x000fe20003f26270 */
[----:B-1----:R-:W-:Y:S02]  /*0140*/  HFMA2 R2, -RZ, RZ, 0, 0 ;  /* 0x00000000ff027431 */ /* 0x002fe400000001ff */
[----:B---3--:R-:W-:-:S04]  /*0150*/  IMAD.MOV R5, RZ, RZ, -R3 ;  /* 0x000000ffff057224 */ /* 0x008fc800078e0a03 */
[----:B------:R-:W-:-:S04]  /*0160*/  IMAD R5, R5, R6, RZ ;  /* 0x0000000605057224 */ /* 0x000fc800078e02ff */
        /* <DEDUP_REMOVED lines=9> */
[----:B------:R-:W1:Y:S11]  /*0200*/  LDC.64 R2, c[0x0][0x388] ;  /* 0x0000e200ff027b82 */ /* 0x000e760000000a00 */
[----:B------:R-:W-:-:S05]  /*0210*/  @P0 IADD3 R5, PT, PT, R5, 0x1, RZ ;  /* 0x0000000105050810 */ /* 0x000fca0007ffe0ff */
[----:B------:R-:W-:Y:S02]  /*0220*/  IMAD.MOV.U32 R9, RZ, RZ, R5 ;  /* 0x000000ffff097224 */ /* 0x000fe400078e0005 */
[----:B------:R-:W3:Y:S03]  /*0230*/  LDC.64 R4, c[0x0][0x380] ;  /* 0x0000e000ff047b82 */ /* 0x000ee60000000a00 */
[----:B------:R-:W-:Y:S02]  /*0240*/  @!P1 IADD3 R9, PT, PT, -R9, RZ, RZ ;  /* 0x000000ff09099210 */ /* 0x000fe40007ffe1ff */
[----:B------:R-:W-:-:S05]  /*0250*/  @!P2 LOP3.LUT R9, RZ, R0, RZ, 0x33, !PT ;  /* 0x00000000ff09a212 */ /* 0x000fca00078e33ff */
[----:B-1----:R-:W-:-:S06]  /*0260*/  IMAD.WIDE R2, R9, 0x4, R2 ;  /* 0x0000000409027825 */ /* 0x002fcc00078e0202 */
[----:B0-----:R-:W2:Y:S01]  /*0270*/  LDG.E R3, desc[UR4][R2.64] ;  /* 0x0000000402037981 */ /* 0x001ea2000c1e1900 */
[----:B------:R-:W-:-:S05]  /*0280*/  IADD3 R9, PT, PT, -R9, RZ, RZ ;  /* 0x000000ff09097210 */ /* 0x000fca0007ffe1ff */
[----:B------:R-:W-:-:S04]  /*0290*/  IMAD R0, R0, R9, R7 ;  /* 0x0000000900007224 */ /* 0x000fc800078e0207 */
[----:B--2---:R-:W-:-:S04]  /*02a0*/  IMAD R7, R0, UR6, R3 ;  /* 0x0000000600077c24 */ /* 0x004fc8000f8e0203 */
[----:B---3--:R-:W-:-:S05]  /*02b0*/  IMAD.WIDE R4, R7, 0x4, R4 ;  /* 0x0000000407047825 */ /* 0x008fca00078e0204 */
[----:B------:R-:W-:Y:S01]  /*02c0*/  STG.E desc[UR4][R4.64], RZ ;  /* 0x000000ff04007986 */ /* 0x000fe2000c101904 */
[----:B------:R-:W-:Y:S05]  /*02d0*/  EXIT ;  /* 0x000000000000794d */ /* 0x000fea0003800000 */
.L_x_7:
        /* <DEDUP_REMOVED lines=10> */
.L_x_13:


//--------------------- .text._Z9kernelXorPiS_i   --------------------------
	.section	.text._Z9kernelXorPiS_i,"ax",@progbits
	.align	128
        .global         _Z9kernelXorPiS_i
        .type           _Z9kernelXorPiS_i,@function
        .size           _Z9kernelXorPiS_i,(.L_x_14 - _Z9kernelXorPiS_i)
        .other          _Z9kernelXorPiS_i,@"STO_CUDA_ENTRY STV_DEFAULT"
_Z9kernelXorPiS_i:
.text._Z9kernelXorPiS_i:
[----:B------:R-:W-:Y:S01]  /*0000*/  LDC R1, c[0x0][0x37c] ;  /* 0x0000df00ff017b82 */ /* 0x000fe20000000800 */
[----:B------:R-:W0:Y:S07]  /*0010*/  S2R R0, SR_TID.X ;  /* 0x0000000000007919 */ /* 0x000e2e0000002100 */
[----:B------:R-:W0:Y:S01]  /*0020*/  S2UR UR4, SR_CTAID.X ;  /* 0x00000000000479c3 */ /* 0x000e220000002500 */
[----:B------:R-:W1:Y:S07]  /*0030*/  LDCU UR5, c[0x0][0x390] ;  /* 0x00007200ff0577ac */ /* 0x000e6e0008000800 */
[----:B------:R-:W0:Y:S02]  /*0040*/  LDC R7, c[0x0][0x360] ;  /* 0x0000d800ff077b82 */ /* 0x000e240000000800 */
[----:B0-----:R-:W-:-:S05]  /*0050*/  IMAD R7, R7, UR4, R0 ;  /* 0x0000000407077c24 */ /* 0x001fca000f8e0200 */
[----:B-1----:R-:W-:-:S13]  /*0060*/  ISETP.GE.AND P0, PT, R7, UR5, PT ;  /* 0x0000000507007c0c */ /* 0x002fda000bf06270 */
[----:B------:R-:W-:Y:S05]  /*0070*/  @P0 EXIT ;  /* 0x000000000000094d */ /* 0x000fea0003800000 */
[----:B------:R-:W0:Y:S01]  /*0080*/  LDC.64 R2, c[0x0][0x388] ;  /* 0x0000e200ff027b82 */ /* 0x000e220000000a00 */
[----:B------:R-:W1:Y:S07]  /*0090*/  LDCU.64 UR4, c[0x0][0x358] ;  /* 0x00006b00ff0477ac */ /* 0x000e6e0008000a00 */
[----:B------:R-:W2:Y:S01]  /*00a0*/  LDC.64 R4, c[0x0][0x380] ;  /* 0x0000e000ff047b82 */ /* 0x000ea20000000a00 */
[----:B0-----:R-:W-:-:S06]  /*00b0*/  IMAD.WIDE R2, R7, 0x4, R2 ;  /* 0x0000000407027825 */ /* 0x001fcc00078e0202 */
[----:B-1----:R-:W3:Y:S01]  /*00c0*/  LDG.E R2, desc[UR4][R2.64] ;  /* 0x0000000402027981 */ /* 0x002ee2000c1e1900 */
[----:B--2---:R-:W-:-:S05]  /*00d0*/  IMAD.WIDE R4, R7, 0x4, R4 ;  /* 0x0000000407047825 */ /* 0x004fca00078e0204 */
[----:B------:R-:W3:Y:S02]  /*00e0*/  LDG.E R7, desc[UR4][R4.64] ;  /* 0x0000000404077981 */ /* 0x000ee4000c1e1900 */
[----:B---3--:R-:W-:-:S05]  /*00f0*/  LOP3.LUT R7, R7, R2, RZ, 0x3c, !PT ;  /* 0x0000000207077212 */ /* 0x008fca00078e3cff */
[----:B------:R-:W-:Y:S01]  /*0100*/  STG.E desc[UR4][R4.64], R7 ;  /* 0x0000000704007986 */ /* 0x000fe2000c101904 */
[----:B------:R-:W-:Y:S05]  /*0110*/  EXIT ;  /* 0x000000000000794d */ /* 0x000fea0003800000 */
.L_x_8:
        /* <DEDUP_REMOVED lines=14> */
.L_x_14:


//--------------------- .text._Z21kernelCountDependencyPiS_ --------------------------
	.section	.text._Z21kernelCountDependencyPiS_,"ax",@progbits
	.align	128
        .global         _Z21kernelCountDependencyPiS_
        .type           _Z21kernelCountDependencyPiS_,@function
        .size           _Z21kernelCountDependencyPiS_,(.L_x_15 - _Z21kernelCountDependencyPiS_)
        .other          _Z21kernelCountDependencyPiS_,@"STO_CUDA_ENTRY STV_DEFAULT"
_Z21kernelCountDependencyPiS_:
.text._Z21kernelCountDependencyPiS_:
        /* <DEDUP_REMOVED lines=8> */
[----:B------:R-:W0:Y:S01]  /*0080*/  LDC R0, c[0x3][0x4] ;  /* 0x00c00100ff007b82 */ /* 0x000e220000000800 */
[----:B------:R-:W1:Y:S07]  /*0090*/  LDCU.64 UR4, c[0x0][0x358] ;  /* 0x00006b00ff0477ac */ /* 0x000e6e0008000a00 */
[----:B------:R-:W2:Y:S01]  /*00a0*/  LDC.64 R2, c[0x0][0x388] ;  /* 0x0000e200ff027b82 */ /* 0x000ea20000000a00 */
[----:B0-----:R-:W-:-:S05]  /*00b0*/  IMAD R0, R7, R0, UR6 ;  /* 0x0000000607007e24 */ /* 0x001fca000f8e0200 */
[----:B------:R-:W-:-:S05]  /*00c0*/  IADD3 R5, PT, PT, R0, 0x1, RZ ;  /* 0x0000000100057810 */ /* 0x000fca0007ffe0ff */
[----:B--2---:R-:W-:Y:S02]  /*00d0*/  IMAD.WIDE R2, R5, 0x4, R2 ;  /* 0x0000000405027825 */ /* 0x004fe400078e0202 */
[----:B------:R-:W0:Y:S04]  /*00e0*/  LDC.64 R4, c[0x0][0x380] ;  /* 0x0000e000ff047b82 */ /* 0x000e280000000a00 */
[----:B-1----:R-:W2:Y:S01]  /*00f0*/  LDG.E R2, desc[UR4][R2.64] ;  /* 0x0000000402027981 */ /* 0x002ea2000c1e1900 */
[----:B0-----:R-:W-:Y:S01]  /*0100*/  IMAD.WIDE R4, R7, 0x4, R4 ;  /* 0x0000000407047825 */ /* 0x001fe200078e0204 */
[----:B--2---:R-:W-:-:S04]  /*0110*/  ISETP.NE.AND P0, PT, R2, RZ, PT ;  /* 0x000000ff0200720c */ /* 0x004fc80003f05270 */
[----:B------:R-:W-:-:S05]  /*0120*/  SEL R7, RZ, 0x1, P0 ;  /* 0x00000001ff077807 */ /* 0x000fca0000000000 */
[----:B------:R-:W-:Y:S01]  /*0130*/  STG.E desc[UR4][R4.64], R7 ;  /* 0x0000000704007986 */ /* 0x000fe2000c101904 */
[----:B------:R-:W-:Y:S05]  /*0140*/  EXIT ;  /* 0x000000000000794d */ /* 0x000fea0003800000 */
.L_x_9:
        /* <DEDUP_REMOVED lines=11> */
.L_x_15:


//--------------------- .nv.shared._Z17kernel_set_outputPiS_i --------------------------
	.section	.nv.shared._Z17kernel_set_outputPiS_i,"aw",@nobits
	.sectionflags	@""
	.align	16
	.zero		1024


//--------------------- .nv.shared.reserved.0     --------------------------
	.section	.nv.shared.reserved.0,"aw",@nobits
	.weak		__nv_reservedSMEM_offset_0_alias
	.size		__nv_reservedSMEM_offset_0_alias, 0, 64
	.other		__nv_reservedSMEM_offset_0_alias,@"STO_CUDA_RESERVED_SHARED STV_DEFAULT"
__nv_reservedSMEM_offset_0_alias:
	.zero		0
	.zero		64


//--------------------- .nv.shared._Z16downsweep_kernelPiiii --------------------------
	.section	.nv.shared._Z16downsweep_kernelPiiii,"aw",@nobits
	.sectionflags	@""
	.align	16
	.zero		1024


//--------------------- .nv.shared._Z14upsweep_kernelPiiii --------------------------
	.section	.nv.shared._Z14upsweep_kernelPiiii,"aw",@nobits
	.sectionflags	@""
	.align	16
	.zero		1024


//--------------------- .nv.shared._Z23kernelClearDependenciesPiS_i --------------------------
	.section	.nv.shared._Z23kernelClearDependenciesPiS_i,"aw",@nobits
	.sectionflags	@""
	.align	16
	.zero		1024


//--------------------- .nv.shared._Z9kernelXorPiS_i --------------------------
	.section	.nv.shared._Z9kernelXorPiS_i,"aw",@nobits
	.sectionflags	@""
	.align	16
	.zero		1024


//--------------------- .nv.shared._Z21kernelCountDependencyPiS_ --------------------------
	.section	.nv.shared._Z21kernelCountDependencyPiS_,"aw",@nobits
	.sectionflags	@""
	.align	16
	.zero		1024


//--------------------- .nv.constant0._Z17kernel_set_outputPiS_i --------------------------
	.section	.nv.constant0._Z17kernel_set_outputPiS_i,"a",@progbits
	.sectionflags	@""
	.align	4
.nv.constant0._Z17kernel_set_outputPiS_i:
	.zero		916


//--------------------- .nv.constant0._Z16downsweep_kernelPiiii --------------------------
	.section	.nv.constant0._Z16downsweep_kernelPiiii,"a",@progbits
	.sectionflags	@""
	.align	4
.nv.constant0._Z16downsweep_kernelPiiii:
	.zero		916


//--------------------- .nv.constant0._Z14upsweep_kernelPiiii --------------------------
	.section	.nv.constant0._Z14upsweep_kernelPiiii,"a",@progbits
	.sectionflags	@""
	.align	4
.nv.constant0._Z14upsweep_kernelPiiii:
	.zero		916


//--------------------- .nv.constant0._Z23kernelClearDependenciesPiS_i --------------------------
	.section	.nv.constant0._Z23kernelClearDependenciesPiS_i,"a",@progbits
	.sectionflags	@""
	.align	4
.nv.constant0._Z23kernelClearDependenciesPiS_i:
	.zero		916


//--------------------- .nv.constant0._Z9kernelXorPiS_i --------------------------
	.section	.nv.constant0._Z9kernelXorPiS_i,"a",@progbits
	.sectionflags	@""
	.align	4
.nv.constant0._Z9kernelXorPiS_i:
	.zero		916


//--------------------- .nv.constant0._Z21kernelCountDependencyPiS_ --------------------------
	.section	.nv.constant0._Z21kernelCountDependencyPiS_,"a",@progbits
	.sectionflags	@""
	.align	4
.nv.constant0._Z21kernelCountDependencyPiS_:
	.zero		912


//--------------------- SYMBOLS --------------------------

	.type		.nv.reservedSmem.offset0,@object
	.size		.nv.reservedSmem.offset0,0x4
	.type		.nv.reservedSmem.cap,@object
	.size		.nv.reservedSmem.cap,0x4
